	.target	sm_100a

	.elftype	@"ET_EXEC"


//--------------------- .note.nv.tkinfo           --------------------------
	.section	.note.nv.tkinfo,"",@"SHT_NOTE"
	.sectionflags	@"SHF_NOTE_NV_TKINFO"
	.tkinfo
        /*0018*/ 	.word	0x00000002
        /*0030*/ 	.string	""
        /*0030*/ 	.string	"ptxas"
        /*0030*/ 	.string	"Cuda compilation tools, release 13.0, V13.0.88"
        /*0030*/ 	.string	"Build cuda_13.0.r13.0/compiler.36424714_0"
        /*0030*/ 	.string	"-arch sm_100a -m 64 "



//--------------------- .note.nv.cuinfo           --------------------------
	.section	.note.nv.cuinfo,"",@"SHT_NOTE"
	.sectionflags	@"SHF_NOTE_NV_CUINFO"
        /*0018*/ 	.short	0x0002
        /*001a*/ 	.short	0x0064
        /*001c*/ 	.short	0x0082
	.zero		2


//--------------------- .nv.info                  --------------------------
	.section	.nv.info,"",@"SHT_CUDA_INFO"
	.align	4


	//----- nvinfo : EIATTR_REGCOUNT
	.align		4
        /*0000*/ 	.byte	0x04, 0x2f
        /*0002*/ 	.short	(.L_20 - .L_19)
	.align		4
.L_19:
        /*0004*/ 	.word	index@(_ZN7cutlass13device_kernelINS_4gemm6kernel13GemmUniversalIN4cute5tupleIJiiiiEEENS1_10collective13CollectiveMmaINS1_35MainloopSm100TmaUmmaWarpSpecializedILi2ELi2ELi4ENS5_IJNS4_1CILi1EEESB_SB_EEEEENS5_IJNSA_ILi64EEENSA_ILi256EEESE_EEENS_12float_e5m2_tENS5_IJlSB_lEEESH_SI_NS4_8TiledMMAINS4_8MMA_AtomIJNS4_10MMA_TraitsINS4_19SM100_MMA_F8F6F4_SSEJSH_SH_fSE_SF_NS4_17integral_constantINS4_4UMMA5MajorELSP_0EEESQ_NSN_INSO_7ScaleInELSR_0EEESS_EEEEEENS4_6LayoutISC_NS5_IJNSA_ILi0EEESW_SW_EEEEENS5_IJNS4_10UnderscoreESZ_SZ_EEEEENS4_13SM90_TMA_LOADENS4_14ComposedLayoutINS4_7SwizzleILi2ELi4ELi3EEENS4_18smem_ptr_flag_bitsILi8EEENSV_INS5_IJNSA_ILi8EEESE_EEENS5_IJSE_SB_EEEEEEEvNS4_8identityES12_S1C_vS1D_EENS_8epilogue10collective18CollectiveEpilogueINS1F_23Sm100TmaWarpSpecializedILi4ELi2ELi32ELb0ELb0EEEJSG_NS5_IJNSV_ISE_SB_EES1K_EEESH_SI_SH_SI_NS1F_6fusion15FusionCallbacksIS1J_NS1M_17LinearCombinationISH_fSH_fLNS_15FloatRoundStyleE2EEESG_S1L_JEEENS4_5SM1004TMEM4LOAD26SM100_TMEM_LOAD_16dp32b32xES12_S1C_NS4_39AutoVectorizingCopyWithAssumedAlignmentILi128EEENS4_14SM90_TMA_STOREES1C_S1X_S1X_EEEvvEEEEvNT_6ParamsE)
        /*0008*/ 	.word	0x00000079


	//----- nvinfo : EIATTR_FRAME_SIZE
	.align		4
.L_20:
        /*000c*/ 	.byte	0x04, 0x11
        /*000e*/ 	.short	(.L_22 - .L_21)
	.align		4
.L_21:
        /*0010*/ 	.word	index@($__internal_2_$__cuda_sm10x_tcgen05_guardrail_trap_unallocated_columns_being_dealloced)
        /*0014*/ 	.word	0x00000000


	//----- nvinfo : EIATTR_FRAME_SIZE
	.align		4
.L_22:
        /*0018*/ 	.byte	0x04, 0x11
        /*001a*/ 	.short	(.L_24 - .L_23)
	.align		4
.L_23:
        /*001c*/ 	.word	index@($__internal_1_$__cuda_sm10x_tcgen05_guardrail_trap_phase_invalid_during_alloc)
        /*0020*/ 	.word	0x00000000


	//----- nvinfo : EIATTR_FRAME_SIZE
	.align		4
.L_24:
        /*0024*/ 	.byte	0x04, 0x11
        /*0026*/ 	.short	(.L_26 - .L_25)
	.align		4
.L_25:
        /*0028*/ 	.word	index@($__internal_0_$__cuda_sm10x_tcgen05_guardrail_trap_col_being_dealloced_not_returned_by_alloc)
        /*002c*/ 	.word	0x00000000


	//----- nvinfo : EIATTR_FRAME_SIZE
	.align		4
.L_26:
        /*0030*/ 	.byte	0x04, 0x11
        /*0032*/ 	.short	(.L_28 - .L_27)
	.align		4
.L_27:
        /*0034*/ 	.word	index@(_ZN7cutlass13device_kernelINS_4gemm6kernel13GemmUniversalIN4cute5tupleIJiiiiEEENS1_10collective13CollectiveMmaINS1_35MainloopSm100TmaUmmaWarpSpecializedILi2ELi2ELi4ENS5_IJNS4_1CILi1EEESB_SB_EEEEENS5_IJNSA_ILi64EEENSA_ILi256EEESE_EEENS_12float_e5m2_tENS5_IJlSB_lEEESH_SI_NS4_8TiledMMAINS4_8MMA_AtomIJNS4_10MMA_TraitsINS4_19SM100_MMA_F8F6F4_SSEJSH_SH_fSE_SF_NS4_17integral_constantINS4_4UMMA5MajorELSP_0EEESQ_NSN_INSO_7ScaleInELSR_0EEESS_EEEEEENS4_6LayoutISC_NS5_IJNSA_ILi0EEESW_SW_EEEEENS5_IJNS4_10UnderscoreESZ_SZ_EEEEENS4_13SM90_TMA_LOADENS4_14ComposedLayoutINS4_7SwizzleILi2ELi4ELi3EEENS4_18smem_ptr_flag_bitsILi8EEENSV_INS5_IJNSA_ILi8EEESE_EEENS5_IJSE_SB_EEEEEEEvNS4_8identityES12_S1C_vS1D_EENS_8epilogue10collective18CollectiveEpilogueINS1F_23Sm100TmaWarpSpecializedILi4ELi2ELi32ELb0ELb0EEEJSG_NS5_IJNSV_ISE_SB_EES1K_EEESH_SI_SH_SI_NS1F_6fusion15FusionCallbacksIS1J_NS1M_17LinearCombinationISH_fSH_fLNS_15FloatRoundStyleE2EEESG_S1L_JEEENS4_5SM1004TMEM4LOAD26SM100_TMEM_LOAD_16dp32b32xES12_S1C_NS4_39AutoVectorizingCopyWithAssumedAlignmentILi128EEENS4_14SM90_TMA_STOREES1C_S1X_S1X_EEEvvEEEEvNT_6ParamsE)
        /*0038*/ 	.word	0x00000000


	//----- nvinfo : EIATTR_MIN_STACK_SIZE
	.align		4
.L_28:
        /*003c*/ 	.byte	0x04, 0x12
        /*003e*/ 	.short	(.L_30 - .L_29)
	.align		4
.L_29:
        /*0040*/ 	.word	index@(_ZN7cutlass13device_kernelINS_4gemm6kernel13GemmUniversalIN4cute5tupleIJiiiiEEENS1_10collective13CollectiveMmaINS1_35MainloopSm100TmaUmmaWarpSpecializedILi2ELi2ELi4ENS5_IJNS4_1CILi1EEESB_SB_EEEEENS5_IJNSA_ILi64EEENSA_ILi256EEESE_EEENS_12float_e5m2_tENS5_IJlSB_lEEESH_SI_NS4_8TiledMMAINS4_8MMA_AtomIJNS4_10MMA_TraitsINS4_19SM100_MMA_F8F6F4_SSEJSH_SH_fSE_SF_NS4_17integral_constantINS4_4UMMA5MajorELSP_0EEESQ_NSN_INSO_7ScaleInELSR_0EEESS_EEEEEENS4_6LayoutISC_NS5_IJNSA_ILi0EEESW_SW_EEEEENS5_IJNS4_10UnderscoreESZ_SZ_EEEEENS4_13SM90_TMA_LOADENS4_14ComposedLayoutINS4_7SwizzleILi2ELi4ELi3EEENS4_18smem_ptr_flag_bitsILi8EEENSV_INS5_IJNSA_ILi8EEESE_EEENS5_IJSE_SB_EEEEEEEvNS4_8identityES12_S1C_vS1D_EENS_8epilogue10collective18CollectiveEpilogueINS1F_23Sm100TmaWarpSpecializedILi4ELi2ELi32ELb0ELb0EEEJSG_NS5_IJNSV_ISE_SB_EES1K_EEESH_SI_SH_SI_NS1F_6fusion15FusionCallbacksIS1J_NS1M_17LinearCombinationISH_fSH_fLNS_15FloatRoundStyleE2EEESG_S1L_JEEENS4_5SM1004TMEM4LOAD26SM100_TMEM_LOAD_16dp32b32xES12_S1C_NS4_39AutoVectorizingCopyWithAssumedAlignmentILi128EEENS4_14SM90_TMA_STOREES1C_S1X_S1X_EEEvvEEEEvNT_6ParamsE)
        /*0044*/ 	.word	0x00000000
.L_30:


//--------------------- .nv.compat                --------------------------
	.section	.nv.compat,"",@"SHT_CUDA_COMPAT_INFO"
	.align	4
        /*0000*/ 	.byte	0x02, 0x09, 0x01, 0x00, 0x02, 0x02, 0x02, 0x00, 0x02, 0x05, 0x05, 0x00, 0x03, 0x07, 0x01, 0x01
        /*0010*/ 	.byte	0x02, 0x03, 0x01, 0x00, 0x02, 0x06, 0x01, 0x00, 0x04, 0x0b, 0x08, 0x00, 0x09, 0x00, 0x00, 0x00
        /*0020*/ 	.byte	0x00, 0x00, 0x00, 0x00


//--------------------- .nv.info._ZN7cutlass13device_kernelINS_4gemm6kernel13GemmUniversalIN4cute5tupleIJiiiiEEENS1_10collective13CollectiveMmaINS1_35MainloopSm100TmaUmmaWarpSpecializedILi2ELi2ELi4ENS5_IJNS4_1CILi1EEESB_SB_EEEEENS5_IJNSA_ILi64EEENSA_ILi256EEESE_EEENS_12float_e5m2_tENS5_IJlSB_lEEESH_SI_NS4_8TiledMMAINS4_8MMA_AtomIJNS4_10MMA_TraitsINS4_19SM100_MMA_F8F6F4_SSEJSH_SH_fSE_SF_NS4_17integral_constantINS4_4UMMA5MajorELSP_0EEESQ_NSN_INSO_7ScaleInELSR_0EEESS_EEEEEENS4_6LayoutISC_NS5_IJNSA_ILi0EEESW_SW_EEEEENS5_IJNS4_10UnderscoreESZ_SZ_EEEEENS4_13SM90_TMA_LOADENS4_14ComposedLayoutINS4_7SwizzleILi2ELi4ELi3EEENS4_18smem_ptr_flag_bitsILi8EEENSV_INS5_IJNSA_ILi8EEESE_EEENS5_IJSE_SB_EEEEEEEvNS4_8identityES12_S1C_vS1D_EENS_8epilogue10collective18CollectiveEpilogueINS1F_23Sm100TmaWarpSpecializedILi4ELi2ELi32ELb0ELb0EEEJSG_NS5_IJNSV_ISE_SB_EES1K_EEESH_SI_SH_SI_NS1F_6fusion15FusionCallbacksIS1J_NS1M_17LinearCombinationISH_fSH_fLNS_15FloatRoundStyleE2EEESG_S1L_JEEENS4_5SM1004TMEM4LOAD26SM100_TMEM_LOAD_16dp32b32xES12_S1C_NS4_39AutoVectorizingCopyWithAssumedAlignmentILi128EEENS4_14SM90_TMA_STOREES1C_S1X_S1X_EEEvvEEEEvNT_6ParamsE --------------------------
	.section	.nv.info._ZN7cutlass13device_kernelINS_4gemm6kernel13GemmUniversalIN4cute5tupleIJiiiiEEENS1_10collective13CollectiveMmaINS1_35MainloopSm100TmaUmmaWarpSpecializedILi2ELi2ELi4ENS5_IJNS4_1CILi1EEESB_SB_EEEEENS5_IJNSA_ILi64EEENSA_ILi256EEESE_EEENS_12float_e5m2_tENS5_IJlSB_lEEESH_SI_NS4_8TiledMMAINS4_8MMA_AtomIJNS4_10MMA_TraitsINS4_19SM100_MMA_F8F6F4_SSEJSH_SH_fSE_SF_NS4_17integral_constantINS4_4UMMA5MajorELSP_0EEESQ_NSN_INSO_7ScaleInELSR_0EEESS_EEEEEENS4_6LayoutISC_NS5_IJNSA_ILi0EEESW_SW_EEEEENS5_IJNS4_10UnderscoreESZ_SZ_EEEEENS4_13SM90_TMA_LOADENS4_14ComposedLayoutINS4_7SwizzleILi2ELi4ELi3EEENS4_18smem_ptr_flag_bitsILi8EEENSV_INS5_IJNSA_ILi8EEESE_EEENS5_IJSE_SB_EEEEEEEvNS4_8identityES12_S1C_vS1D_EENS_8epilogue10collective18CollectiveEpilogueINS1F_23Sm100TmaWarpSpecializedILi4ELi2ELi32ELb0ELb0EEEJSG_NS5_IJNSV_ISE_SB_EES1K_EEESH_SI_SH_SI_NS1F_6fusion15FusionCallbacksIS1J_NS1M_17LinearCombinationISH_fSH_fLNS_15FloatRoundStyleE2EEESG_S1L_JEEENS4_5SM1004TMEM4LOAD26SM100_TMEM_LOAD_16dp32b32xES12_S1C_NS4_39AutoVectorizingCopyWithAssumedAlignmentILi128EEENS4_14SM90_TMA_STOREES1C_S1X_S1X_EEEvvEEEEvNT_6ParamsE,"",@"SHT_CUDA_INFO"
	.sectionflags	@""
	.align	4


	//----- nvinfo : EIATTR_CUDA_API_VERSION
	.align		4
        /*0000*/ 	.byte	0x04, 0x37
        /*0002*/ 	.short	(.L_32 - .L_31)
.L_31:
        /*0004*/ 	.word	0x00000082


	//----- nvinfo : EIATTR_KPARAM_INFO
	.align		4
.L_32:
        /*0008*/ 	.byte	0x04, 0x17
        /*000a*/ 	.short	(.L_34 - .L_33)
.L_33:
        /*000c*/ 	.word	0x00000000
        /*0010*/ 	.short	0x0000
        /*0012*/ 	.short	0x0000
        /*0014*/ 	.byte	0x00, 0xf0, 0x01, 0x20


	//----- nvinfo : EIATTR_AT_ENTRY_FRAGMENTS
	.align		4
.L_34:
        /*0018*/ 	.byte	0x04, 0x4f
        /*001a*/ 	.short	(.L_36 - .L_35)


	//   ....[0]....
.L_35:
        /*001c*/ 	.word	0x00000006


	//----- nvinfo : EIATTR_RESERVED_SMEM_USED
	.align		4
.L_36:
        /*0020*/ 	.byte	0x01, 0x41
	.zero		2


	//----- nvinfo : EIATTR_SPARSE_MMA_MASK
	.align		4
        /*0024*/ 	.byte	0x03, 0x50
        /*0026*/ 	.short	0x0000


	//----- nvinfo : EIATTR_TCGEN05_1CTA_USED
	.align		4
        /*0028*/ 	.byte	0x01, 0x51
	.zero		2


	//----- nvinfo : EIATTR_MAXREG_COUNT
	.align		4
        /*002c*/ 	.byte	0x03, 0x1b
        /*002e*/ 	.short	0x00ff


	//----- nvinfo : EIATTR_NUM_BARRIERS
	.align		4
        /*0030*/ 	.byte	0x02, 0x4c
        /*0032*/ 	.byte	0x07
	.zero		1


	//----- nvinfo : EIATTR_EXTERNS
	.align		4
        /*0034*/ 	.byte	0x04, 0x0f
        /*0036*/ 	.short	(.L_38 - .L_37)


	//   ....[0]....
	.align		4
.L_37:
        /*0038*/ 	.word	index@(__assertfail)


	//----- nvinfo : EIATTR_MERCURY_ISA_VERSION
	.align		4
.L_38:
        /*003c*/ 	.byte	0x03, 0x5f
        /*003e*/ 	.short	0x0101


	//----- nvinfo : EIATTR_INT_WARP_WIDE_INSTR_OFFSETS
	.align		4
        /*0040*/ 	.byte	0x04, 0x31
        /*0042*/ 	.short	(.L_40 - .L_39)


	//   ....[0]....
.L_39:
        /*0044*/ 	.word	0x00001da0


	//   ....[1]....
        /*0048*/ 	.word	0x00003640


	//   ....[2]....
        /*004c*/ 	.word	0x00003670


	//   ....[3]....
        /*0050*/ 	.word	0x000036c0


	//   ....[4]....
        /*0054*/ 	.word	0x00003fe0


	//   ....[5]....
        /*0058*/ 	.word	0x00004040


	//   ....[6]....
        /*005c*/ 	.word	0x00004120


	//   ....[7]....
        /*0060*/ 	.word	0x00004190


	//   ....[8]....
        /*0064*/ 	.word	0x000042a0


	//   ....[9]....
        /*0068*/ 	.word	0x00004330


	//   ....[10]....
        /*006c*/ 	.word	0x00004500


	//   ....[11]....
        /*0070*/ 	.word	0x00004660


	//----- nvinfo : EIATTR_COOP_GROUP_MASK_REGIDS
	.align		4
.L_40:
        /*0074*/ 	.byte	0x04, 0x29
        /*0076*/ 	.short	(.L_42 - .L_41)


	//   ....[0]....
.L_41:
        /*0078*/ 	.word	0xffffffff


	//   ....[1]....
        /*007c*/ 	.word	0xffffffff


	//   ....[2]....
        /*0080*/ 	.word	0xffffffff


	//   ....[3]....
        /*0084*/ 	.word	0xffffffff


	//   ....[4]....
        /*0088*/ 	.word	0xffffffff


	//   ....[5]....
        /*008c*/ 	.word	0xffffffff


	//   ....[6]....
        /*0090*/ 	.word	0xffffffff


	//   ....[7]....
        /*0094*/ 	.word	0xffffffff


	//   ....[8]....
        /*0098*/ 	.word	0xffffffff


	//   ....[9]....
        /*009c*/ 	.word	0xffffffff


	//   ....[10]....
        /*00a0*/ 	.word	0xffffffff


	//   ....[11]....
        /*00a4*/ 	.word	0xffffffff


	//   ....[12]....
        /*00a8*/ 	.word	0xffffffff


	//----- nvinfo : EIATTR_COOP_GROUP_INSTR_OFFSETS
	.align		4
.L_42:
        /*00ac*/ 	.byte	0x04, 0x28
        /*00ae*/ 	.short	(.L_44 - .L_43)


	//   ....[0]....
.L_43:
        /*00b0*/ 	.word	0x00000090


	//   ....[1]....
        /*00b4*/ 	.word	0x000004d0


	//   ....[2]....
        /*00b8*/ 	.word	0x00000600


	//   ....[3]....
        /*00bc*/ 	.word	0x000007a0


	//   ....[4]....
        /*00c0*/ 	.word	0x000008a0


	//   ....[5]....
        /*00c4*/ 	.word	0x00000a10


	//   ....[6]....
        /*00c8*/ 	.word	0x00000bb0


	//   ....[7]....
        /*00cc*/ 	.word	0x00001c80


	//   ....[8]....
        /*00d0*/ 	.word	0x00002940


	//   ....[9]....
        /*00d4*/ 	.word	0x00002b50


	//   ....[10]....
        /*00d8*/ 	.word	0x00002b80


	//   ....[11]....
        /*00dc*/ 	.word	0x00003530


	//   ....[12]....
        /*00e0*/ 	.word	0x00003760


	//----- nvinfo : EIATTR_VRC_CTA_INIT_COUNT
	.align		4
.L_44:
        /*00e4*/ 	.byte	0x02, 0x4a
        /*00e6*/ 	.byte	0x80
	.zero		1


	//----- nvinfo : EIATTR_SYSCALL_OFFSETS
	.align		4
        /*00e8*/ 	.byte	0x04, 0x46
        /*00ea*/ 	.short	(.L_46 - .L_45)


	//   ....[0]....
.L_45:
        /*00ec*/ 	.word	0x000050e0


	//   ....[1]....
        /*00f0*/ 	.word	0x00005220


	//   ....[2]....
        /*00f4*/ 	.word	0x00005a20


	//   ....[3]....
        /*00f8*/ 	.word	0x000067c0


	//   ....[4]....
        /*00fc*/ 	.word	0x00007520


	//   ....[5]....
        /*0100*/ 	.word	0x000082b0


	//----- nvinfo : EIATTR_MBARRIER_INSTR_OFFSETS
	.align		4
.L_46:
        /*0104*/ 	.byte	0x04, 0x39
        /*0106*/ 	.short	(.L_48 - .L_47)


	//   ....[0]....
.L_47:
        /*0108*/ 	.word	0x000005b0
        /*010c*/ 	.word	0x000000ff
        /*0110*/ 	.word	0x00000000
        /*0114*/ 	.short	0x0100
        /*0116*/ 	.byte	0x05
	.zero		1


	//   ....[1]....
        /*0118*/ 	.word	0x000005c0
        /*011c*/ 	.word	0x000000ff
        /*0120*/ 	.word	0x00000010
        /*0124*/ 	.short	0x0100
        /*0126*/ 	.byte	0x05
	.zero		1


	//   ....[2]....
        /*0128*/ 	.word	0x000005d0
        /*012c*/ 	.word	0x000000ff
        /*0130*/ 	.word	0x00000008
        /*0134*/ 	.short	0x0100
        /*0136*/ 	.byte	0x05
	.zero		1


	//   ....[3]....
        /*0138*/ 	.word	0x000005e0
        /*013c*/ 	.word	0x000000ff
        /*0140*/ 	.word	0x00000018
        /*0144*/ 	.short	0x0100
        /*0146*/ 	.byte	0x05
	.zero		1


	//   ....[4]....
        /*0148*/ 	.word	0x00000710
        /*014c*/ 	.word	0x000000ff
        /*0150*/ 	.word	0x00000020
        /*0154*/ 	.short	0x0100
        /*0156*/ 	.byte	0x07
	.zero		1


	//   ....[5]....
        /*0158*/ 	.word	0x00000720
        /*015c*/ 	.word	0x000000ff
        /*0160*/ 	.word	0x00000040
        /*0164*/ 	.short	0x0100
        /*0166*/ 	.byte	0x07
	.zero		1


	//   ....[6]....
        /*0168*/ 	.word	0x00000730
        /*016c*/ 	.word	0x000000ff
        /*0170*/ 	.word	0x00000028
        /*0174*/ 	.short	0x0100
        /*0176*/ 	.byte	0x07
	.zero		1


	//   ....[7]....
        /*0178*/ 	.word	0x00000740
        /*017c*/ 	.word	0x000000ff
        /*0180*/ 	.word	0x00000048
        /*0184*/ 	.short	0x0100
        /*0186*/ 	.byte	0x07
	.zero		1


	//   ....[8]....
        /*0188*/ 	.word	0x00000750
        /*018c*/ 	.word	0x000000ff
        /*0190*/ 	.word	0x00000030
        /*0194*/ 	.short	0x0100
        /*0196*/ 	.byte	0x07
	.zero		1


	//   ....[9]....
        /*0198*/ 	.word	0x00000760
        /*019c*/ 	.word	0x000000ff
        /*01a0*/ 	.word	0x00000050
        /*01a4*/ 	.short	0x0100
        /*01a6*/ 	.byte	0x07
	.zero		1


	//   ....[10]....
        /*01a8*/ 	.word	0x00000770
        /*01ac*/ 	.word	0x000000ff
        /*01b0*/ 	.word	0x00000038
        /*01b4*/ 	.short	0x0100
        /*01b6*/ 	.byte	0x07
	.zero		1


	//   ....[11]....
        /*01b8*/ 	.word	0x00000780
        /*01bc*/ 	.word	0x000000ff
        /*01c0*/ 	.word	0x00000058
        /*01c4*/ 	.short	0x0100
        /*01c6*/ 	.byte	0x07
	.zero		1


	//   ....[12]....
        /*01c8*/ 	.word	0x00000870
        /*01cc*/ 	.word	0x000000ff
        /*01d0*/ 	.word	0x00000060
        /*01d4*/ 	.short	0x0100
        /*01d6*/ 	.byte	0x05
	.zero		1


	//   ....[13]....
        /*01d8*/ 	.word	0x00000880
        /*01dc*/ 	.word	0x000000ff
        /*01e0*/ 	.word	0x00000068
        /*01e4*/ 	.short	0x0100
        /*01e6*/ 	.byte	0x05
	.zero		1


	//   ....[14]....
        /*01e8*/ 	.word	0x000009c0
        /*01ec*/ 	.word	0x000000ff
        /*01f0*/ 	.word	0x00000070
        /*01f4*/ 	.short	0x0100
        /*01f6*/ 	.byte	0x05
	.zero		1


	//   ....[15]....
        /*01f8*/ 	.word	0x000009d0
        /*01fc*/ 	.word	0x000000ff
        /*0200*/ 	.word	0x00000080
        /*0204*/ 	.short	0x0100
        /*0206*/ 	.byte	0x05
	.zero		1


	//   ....[16]....
        /*0208*/ 	.word	0x000009e0
        /*020c*/ 	.word	0x000000ff
        /*0210*/ 	.word	0x00000078
        /*0214*/ 	.short	0x0100
        /*0216*/ 	.byte	0x05
	.zero		1


	//   ....[17]....
        /*0218*/ 	.word	0x000009f0
        /*021c*/ 	.word	0x000000ff
        /*0220*/ 	.word	0x00000088
        /*0224*/ 	.short	0x0100
        /*0226*/ 	.byte	0x05
	.zero		1


	//   ....[18]....
        /*0228*/ 	.word	0x00000b20
        /*022c*/ 	.word	0x000000ff
        /*0230*/ 	.word	0x00000090
        /*0234*/ 	.short	0x0100
        /*0236*/ 	.byte	0x07
	.zero		1


	//   ....[19]....
        /*0238*/ 	.word	0x00000b30
        /*023c*/ 	.word	0x000000ff
        /*0240*/ 	.word	0x000000b0
        /*0244*/ 	.short	0x0100
        /*0246*/ 	.byte	0x07
	.zero		1


	//   ....[20]....
        /*0248*/ 	.word	0x00000b40
        /*024c*/ 	.word	0x000000ff
        /*0250*/ 	.word	0x00000098
        /*0254*/ 	.short	0x0100
        /*0256*/ 	.byte	0x07
	.zero		1


	//   ....[21]....
        /*0258*/ 	.word	0x00000b50
        /*025c*/ 	.word	0x000000ff
        /*0260*/ 	.word	0x000000b8
        /*0264*/ 	.short	0x0100
        /*0266*/ 	.byte	0x07
	.zero		1


	//   ....[22]....
        /*0268*/ 	.word	0x00000b60
        /*026c*/ 	.word	0x000000ff
        /*0270*/ 	.word	0x000000a0
        /*0274*/ 	.short	0x0100
        /*0276*/ 	.byte	0x07
	.zero		1


	//   ....[23]....
        /*0278*/ 	.word	0x00000b70
        /*027c*/ 	.word	0x000000ff
        /*0280*/ 	.word	0x000000c0
        /*0284*/ 	.short	0x0100
        /*0286*/ 	.byte	0x07
	.zero		1


	//   ....[24]....
        /*0288*/ 	.word	0x00000b80
        /*028c*/ 	.word	0x000000ff
        /*0290*/ 	.word	0x000000a8
        /*0294*/ 	.short	0x0100
        /*0296*/ 	.byte	0x07
	.zero		1


	//   ....[25]....
        /*0298*/ 	.word	0x00000b90
        /*029c*/ 	.word	0x000000ff
        /*02a0*/ 	.word	0x000000c8
        /*02a4*/ 	.short	0x0100
        /*02a6*/ 	.byte	0x07
	.zero		1


	//   ....[26]....
        /*02a8*/ 	.word	0x00000c80
        /*02ac*/ 	.word	0x000000ff
        /*02b0*/ 	.word	0x000000d0
        /*02b4*/ 	.short	0x0100
        /*02b6*/ 	.byte	0x05
	.zero		1


	//   ....[27]....
        /*02b8*/ 	.word	0x00000c90
        /*02bc*/ 	.word	0x000000ff
        /*02c0*/ 	.word	0x000000e0
        /*02c4*/ 	.short	0x0100
        /*02c6*/ 	.byte	0x05
	.zero		1


	//   ....[28]....
        /*02c8*/ 	.word	0x00000ca0
        /*02cc*/ 	.word	0x000000ff
        /*02d0*/ 	.word	0x000000d8
        /*02d4*/ 	.short	0x0100
        /*02d6*/ 	.byte	0x05
	.zero		1


	//   ....[29]....
        /*02d8*/ 	.word	0x00000cb0
        /*02dc*/ 	.word	0x000000ff
        /*02e0*/ 	.word	0x000000e8
        /*02e4*/ 	.short	0x0100
        /*02e6*/ 	.byte	0x05
	.zero		1


	//   ....[30]....
        /*02e8*/ 	.word	0x00001580
        /*02ec*/ 	.word	0x00000002
        /*02f0*/ 	.word	0x000000e0
        /*02f4*/ 	.short	0x010a
        /*02f6*/ 	.byte	0xff
	.zero		1


	//   ....[31]....
        /*02f8*/ 	.word	0x000015b0
        /*02fc*/ 	.word	0x00000002
        /*0300*/ 	.word	0x000000d0
        /*0304*/ 	.short	0x0101
        /*0306*/ 	.byte	0xff
	.zero		1


	//   ....[32]....
        /*0308*/ 	.word	0x00001680
        /*030c*/ 	.word	0x000000ff
        /*0310*/ 	.word	0x00000010
        /*0314*/ 	.short	0x010a
        /*0316*/ 	.byte	0x08
	.zero		1


	//   ....[33]....
        /*0318*/ 	.word	0x00001720
        /*031c*/ 	.word	0x000000ff
        /*0320*/ 	.word	0x00000010
        /*0324*/ 	.short	0x010a
        /*0326*/ 	.byte	0x21
	.zero		1


	//   ....[34]....
        /*0328*/ 	.word	0x00001870
        /*032c*/ 	.word	0x000000ff
        /*0330*/ 	.word	0x00000010
        /*0334*/ 	.short	0x010a
        /*0336*/ 	.byte	0x08
	.zero		1


	//   ....[35]....
        /*0338*/ 	.word	0x00001980
        /*033c*/ 	.word	0x000000ff
        /*0340*/ 	.word	0x00000068
        /*0344*/ 	.short	0x0101
        /*0346*/ 	.byte	0x04
	.zero		1


	//   ....[36]....
        /*0348*/ 	.word	0x000019a0
        /*034c*/ 	.word	0x000000ff
        /*0350*/ 	.word	0x00000010
        /*0354*/ 	.short	0x010a
        /*0356*/ 	.byte	0x08
	.zero		1


	//   ....[37]....
        /*0358*/ 	.word	0x00001a20
        /*035c*/ 	.word	0x000000ff
        /*0360*/ 	.word	0x00000010
        /*0364*/ 	.short	0x010a
        /*0366*/ 	.byte	0x11
	.zero		1


	//   ....[38]....
        /*0368*/ 	.word	0x00001b70
        /*036c*/ 	.word	0x000000ff
        /*0370*/ 	.word	0x00000010
        /*0374*/ 	.short	0x010a
        /*0376*/ 	.byte	0x08
	.zero		1


	//   ....[39]....
        /*0378*/ 	.word	0x00001cb0
        /*037c*/ 	.word	0x00000002
        /*0380*/ 	.word	0x00000070
        /*0384*/ 	.short	0x010a
        /*0386*/ 	.byte	0xff
	.zero		1


	//   ....[40]....
        /*0388*/ 	.word	0x00001d70
        /*038c*/ 	.word	0x00000002
        /*0390*/ 	.word	0x00000000
        /*0394*/ 	.short	0x0101
        /*0396*/ 	.byte	0xff
	.zero		1


	//   ....[41]....
        /*0398*/ 	.word	0x000022d0
        /*039c*/ 	.word	0x000000ff
        /*03a0*/ 	.word	0x00000000
        /*03a4*/ 	.short	0x010a
        /*03a6*/ 	.byte	0x04
	.zero		1


	//   ....[42]....
        /*03a8*/ 	.word	0x00002370
        /*03ac*/ 	.word	0x00000000
        /*03b0*/ 	.word	0x00000000
        /*03b4*/ 	.short	0x010a
        /*03b6*/ 	.byte	0xff
	.zero		1


	//   ....[43]....
        /*03b8*/ 	.word	0x00002490
        /*03bc*/ 	.word	0x00000000
        /*03c0*/ 	.word	0x000000d0
        /*03c4*/ 	.short	0x010a
        /*03c6*/ 	.byte	0xff
	.zero		1


	//   ....[44]....
        /*03c8*/ 	.word	0x00002500
        /*03cc*/ 	.word	0x00000000
        /*03d0*/ 	.word	0x00000000
        /*03d4*/ 	.short	0x0101
        /*03d6*/ 	.byte	0xff
	.zero		1


	//   ....[45]....
        /*03d8*/ 	.word	0x00002520
        /*03dc*/ 	.word	0x000000ff
        /*03e0*/ 	.word	0x00000080
        /*03e4*/ 	.short	0x010a
        /*03e6*/ 	.byte	0x05
	.zero		1


	//   ....[46]....
        /*03e8*/ 	.word	0x00002640
        /*03ec*/ 	.word	0x00000000
        /*03f0*/ 	.word	0x00000070
        /*03f4*/ 	.short	0x010a
        /*03f6*/ 	.byte	0xff
	.zero		1


	//   ....[47]....
        /*03f8*/ 	.word	0x00002740
        /*03fc*/ 	.word	0x00000000
        /*0400*/ 	.word	0x00000000
        /*0404*/ 	.short	0x0101
        /*0406*/ 	.byte	0xff
	.zero		1


	//   ....[48]....
        /*0408*/ 	.word	0x000027d0
        /*040c*/ 	.word	0x000000ff
        /*0410*/ 	.word	0x00000080
        /*0414*/ 	.short	0x0106
        /*0416*/ 	.byte	0x05
	.zero		1


	//   ....[49]....
        /*0418*/ 	.word	0x000027f0
        /*041c*/ 	.word	0x000000ff
        /*0420*/ 	.word	0x00000080
        /*0424*/ 	.short	0x010a
        /*0426*/ 	.byte	0x05
	.zero		1


	//   ....[50]....
        /*0428*/ 	.word	0x00002880
        /*042c*/ 	.word	0x000000ff
        /*0430*/ 	.word	0x00000080
        /*0434*/ 	.short	0x0106
        /*0436*/ 	.byte	0x04
	.zero		1


	//   ....[51]....
        /*0438*/ 	.word	0x000028c0
        /*043c*/ 	.word	0x00000000
        /*0440*/ 	.word	0x00000080
        /*0444*/ 	.short	0x010a
        /*0446*/ 	.byte	0xff
	.zero		1


	//   ....[52]....
        /*0448*/ 	.word	0x00002dc0
        /*044c*/ 	.word	0x00000000
        /*0450*/ 	.word	0x00000070
        /*0454*/ 	.short	0x010a
        /*0456*/ 	.byte	0xff
	.zero		1


	//   ....[53]....
        /*0458*/ 	.word	0x00002ec0
        /*045c*/ 	.word	0x00000003
        /*0460*/ 	.word	0x00000000
        /*0464*/ 	.short	0x0101
        /*0466*/ 	.byte	0xff
	.zero		1


	//   ....[54]....
        /*0468*/ 	.word	0x00002ed0
        /*046c*/ 	.word	0x000000ff
        /*0470*/ 	.word	0x00000000
        /*0474*/ 	.short	0x010a
        /*0476*/ 	.byte	0x04
	.zero		1


	//   ....[55]....
        /*0478*/ 	.word	0x00002f50
        /*047c*/ 	.word	0x000000ff
        /*0480*/ 	.word	0x000000b0
        /*0484*/ 	.short	0x010a
        /*0486*/ 	.byte	0x08
	.zero		1


	//   ....[56]....
        /*0488*/ 	.word	0x00003030
        /*048c*/ 	.word	0x000000ff
        /*0490*/ 	.word	0x00000000
        /*0494*/ 	.short	0x010a
        /*0496*/ 	.byte	0x07
	.zero		1


	//   ....[57]....
        /*0498*/ 	.word	0x00003170
        /*049c*/ 	.word	0x000000ff
        /*04a0*/ 	.word	0x00000000
        /*04a4*/ 	.short	0x010a
        /*04a6*/ 	.byte	0x04
	.zero		1


	//   ....[58]....
        /*04a8*/ 	.word	0x00003360
        /*04ac*/ 	.word	0x000000ff
        /*04b0*/ 	.word	0x00000000
        /*04b4*/ 	.short	0x010a
        /*04b6*/ 	.byte	0x05
	.zero		1


	//   ....[59]....
        /*04b8*/ 	.word	0x000033f0
        /*04bc*/ 	.word	0x000000ff
        /*04c0*/ 	.word	0x00000000
        /*04c4*/ 	.short	0x010a
        /*04c6*/ 	.byte	0x05
	.zero		1


	//   ....[60]....
        /*04c8*/ 	.word	0x00003480
        /*04cc*/ 	.word	0x000000ff
        /*04d0*/ 	.word	0x00000000
        /*04d4*/ 	.short	0x010a
        /*04d6*/ 	.byte	0x05
	.zero		1


	//   ....[61]....
        /*04d8*/ 	.word	0x00003510
        /*04dc*/ 	.word	0x000000ff
        /*04e0*/ 	.word	0x00000000
        /*04e4*/ 	.short	0x010a
        /*04e6*/ 	.byte	0x07
	.zero		1


	//   ....[62]....
        /*04e8*/ 	.word	0x00003990
        /*04ec*/ 	.word	0x00000000
        /*04f0*/ 	.word	0x00000070
        /*04f4*/ 	.short	0x010a
        /*04f6*/ 	.byte	0xff
	.zero		1


	//   ....[63]....
        /*04f8*/ 	.word	0x00003a50
        /*04fc*/ 	.word	0x00000000
        /*0500*/ 	.word	0x00000000
        /*0504*/ 	.short	0x0101
        /*0506*/ 	.byte	0xff
	.zero		1


	//   ....[64]....
        /*0508*/ 	.word	0x00003d70
        /*050c*/ 	.word	0x000000ff
        /*0510*/ 	.word	0x00000068
        /*0514*/ 	.short	0x010a
        /*0516*/ 	.byte	0x07
	.zero		1


	//   ....[65]....
        /*0518*/ 	.word	0x00003f60
        /*051c*/ 	.word	0x000000ff
        /*0520*/ 	.word	0x00000040
        /*0524*/ 	.short	0x010a
        /*0526*/ 	.byte	0x07
	.zero		1


	//   ....[66]....
        /*0528*/ 	.word	0x000040d0
        /*052c*/ 	.word	0x000000ff
        /*0530*/ 	.word	0x00000020
        /*0534*/ 	.short	0x010b
        /*0536*/ 	.byte	0x07
	.zero		1


	//   ....[67]....
        /*0538*/ 	.word	0x000040e0
        /*053c*/ 	.word	0x000000ff
        /*0540*/ 	.word	0x00000000
        /*0544*/ 	.short	0x0101
        /*0546*/ 	.byte	0x08
	.zero		1


	//   ....[68]....
        /*0548*/ 	.word	0x000040f0
        /*054c*/ 	.word	0x000000ff
        /*0550*/ 	.word	0x00000048
        /*0554*/ 	.short	0x010a
        /*0556*/ 	.byte	0x07
	.zero		1


	//   ....[69]....
        /*0558*/ 	.word	0x00004240
        /*055c*/ 	.word	0x000000ff
        /*0560*/ 	.word	0x00000028
        /*0564*/ 	.short	0x010b
        /*0566*/ 	.byte	0x07
	.zero		1


	//   ....[70]....
        /*0568*/ 	.word	0x00004250
        /*056c*/ 	.word	0x000000ff
        /*0570*/ 	.word	0x00000000
        /*0574*/ 	.short	0x0101
        /*0576*/ 	.byte	0x08
	.zero		1


	//   ....[71]....
        /*0578*/ 	.word	0x00004260
        /*057c*/ 	.word	0x000000ff
        /*0580*/ 	.word	0x00000050
        /*0584*/ 	.short	0x010a
        /*0586*/ 	.byte	0x07
	.zero		1


	//   ....[72]....
        /*0588*/ 	.word	0x000043e0
        /*058c*/ 	.word	0x000000ff
        /*0590*/ 	.word	0x00000030
        /*0594*/ 	.short	0x010b
        /*0596*/ 	.byte	0x07
	.zero		1


	//   ....[73]....
        /*0598*/ 	.word	0x00004420
        /*059c*/ 	.word	0x000000ff
        /*05a0*/ 	.word	0x00000000
        /*05a4*/ 	.short	0x0101
        /*05a6*/ 	.byte	0x08
	.zero		1


	//   ....[74]....
        /*05a8*/ 	.word	0x00004460
        /*05ac*/ 	.word	0x000000ff
        /*05b0*/ 	.word	0x00000058
        /*05b4*/ 	.short	0x010a
        /*05b6*/ 	.byte	0x07
	.zero		1


	//   ....[75]....
        /*05b8*/ 	.word	0x000046a0
        /*05bc*/ 	.word	0x000000ff
        /*05c0*/ 	.word	0x00000038
        /*05c4*/ 	.short	0x010b
        /*05c6*/ 	.byte	0x07
	.zero		1


	//   ....[76]....
        /*05c8*/ 	.word	0x000046c0
        /*05cc*/ 	.word	0x000000ff
        /*05d0*/ 	.word	0x00000000
        /*05d4*/ 	.short	0x0101
        /*05d6*/ 	.byte	0x0d
	.zero		1


	//   ....[77]....
        /*05d8*/ 	.word	0x000046f0
        /*05dc*/ 	.word	0x000000ff
        /*05e0*/ 	.word	0x00000040
        /*05e4*/ 	.short	0x010a
        /*05e6*/ 	.byte	0x07
	.zero		1


	//   ....[78]....
        /*05e8*/ 	.word	0x00004710
        /*05ec*/ 	.word	0x000000ff
        /*05f0*/ 	.word	0x00000048
        /*05f4*/ 	.short	0x010a
        /*05f6*/ 	.byte	0x07
	.zero		1


	//   ....[79]....
        /*05f8*/ 	.word	0x00004730
        /*05fc*/ 	.word	0x000000ff
        /*0600*/ 	.word	0x00000050
        /*0604*/ 	.short	0x010a
        /*0606*/ 	.byte	0x07
	.zero		1


	//   ....[80]....
        /*0608*/ 	.word	0x00004770
        /*060c*/ 	.word	0x00000000
        /*0610*/ 	.word	0x00000058
        /*0614*/ 	.short	0x010a
        /*0616*/ 	.byte	0xff
	.zero		1


	//   ....[81]....
        /*0618*/ 	.word	0x00004ab0
        /*061c*/ 	.word	0x00000000
        /*0620*/ 	.word	0x00000070
        /*0624*/ 	.short	0x010a
        /*0626*/ 	.byte	0xff
	.zero		1


	//   ....[82]....
        /*0628*/ 	.word	0x00004bc0
        /*062c*/ 	.word	0x00000000
        /*0630*/ 	.word	0x00000000
        /*0634*/ 	.short	0x0101
        /*0636*/ 	.byte	0xff
	.zero		1


	//   ....[83]....
        /*0638*/ 	.word	0x000055e0
        /*063c*/ 	.word	0x00000002
        /*0640*/ 	.word	0x00000020
        /*0644*/ 	.short	0x010a
        /*0646*/ 	.byte	0xff
	.zero		1


	//   ....[84]....
        /*0648*/ 	.word	0x00005620
        /*064c*/ 	.word	0x00000071
        /*0650*/ 	.word	0x00000090
        /*0654*/ 	.short	0x010a
        /*0656*/ 	.byte	0xff
	.zero		1


	//   ....[85]....
        /*0658*/ 	.word	0x00005760
        /*065c*/ 	.word	0x00000002
        /*0660*/ 	.word	0x00000020
        /*0664*/ 	.short	0x010a
        /*0666*/ 	.byte	0xff
	.zero		1


	//   ....[86]....
        /*0668*/ 	.word	0x00005880
        /*066c*/ 	.word	0x00000000
        /*0670*/ 	.word	0x00000000
        /*0674*/ 	.short	0x0101
        /*0676*/ 	.byte	0xff
	.zero		1


	//   ....[87]....
        /*0678*/ 	.word	0x00005900
        /*067c*/ 	.word	0x00000071
        /*0680*/ 	.word	0x00000090
        /*0684*/ 	.short	0x010a
        /*0686*/ 	.byte	0xff
	.zero		1


	//   ....[88]....
        /*0688*/ 	.word	0x00006450
        /*068c*/ 	.word	0x00000000
        /*0690*/ 	.word	0x00000020
        /*0694*/ 	.short	0x010a
        /*0696*/ 	.byte	0xff
	.zero		1


	//   ....[89]....
        /*0698*/ 	.word	0x00006510
        /*069c*/ 	.word	0x00000000
        /*06a0*/ 	.word	0x00000020
        /*06a4*/ 	.short	0x010a
        /*06a6*/ 	.byte	0xff
	.zero		1


	//   ....[90]....
        /*06a8*/ 	.word	0x00006640
        /*06ac*/ 	.word	0x00000000
        /*06b0*/ 	.word	0x00000000
        /*06b4*/ 	.short	0x0101
        /*06b6*/ 	.byte	0xff
	.zero		1


	//   ....[91]....
        /*06b8*/ 	.word	0x000071b0
        /*06bc*/ 	.word	0x00000000
        /*06c0*/ 	.word	0x00000020
        /*06c4*/ 	.short	0x010a
        /*06c6*/ 	.byte	0xff
	.zero		1


	//   ....[92]....
        /*06c8*/ 	.word	0x00007270
        /*06cc*/ 	.word	0x00000000
        /*06d0*/ 	.word	0x00000020
        /*06d4*/ 	.short	0x010a
        /*06d6*/ 	.byte	0xff
	.zero		1


	//   ....[93]....
        /*06d8*/ 	.word	0x000073a0
        /*06dc*/ 	.word	0x00000000
        /*06e0*/ 	.word	0x00000000
        /*06e4*/ 	.short	0x0101
        /*06e6*/ 	.byte	0xff
	.zero		1


	//   ....[94]....
        /*06e8*/ 	.word	0x00007f40
        /*06ec*/ 	.word	0x00000000
        /*06f0*/ 	.word	0x00000020
        /*06f4*/ 	.short	0x010a
        /*06f6*/ 	.byte	0xff
	.zero		1


	//   ....[95]....
        /*06f8*/ 	.word	0x00008000
        /*06fc*/ 	.word	0x00000000
        /*0700*/ 	.word	0x00000020
        /*0704*/ 	.short	0x010a
        /*0706*/ 	.byte	0xff
	.zero		1


	//   ....[96]....
        /*0708*/ 	.word	0x00008130
        /*070c*/ 	.word	0x00000000
        /*0710*/ 	.word	0x00000000
        /*0714*/ 	.short	0x0101
        /*0716*/ 	.byte	0xff
	.zero		1


	//   ....[97]....
        /*0718*/ 	.word	0x00008570
        /*071c*/ 	.word	0x000000ff
        /*0720*/ 	.word	0x00000000
        /*0724*/ 	.short	0x0101
        /*0726*/ 	.byte	0x05
	.zero		1


	//   ....[98]....
        /*0728*/ 	.word	0x00008db0
        /*072c*/ 	.word	0x00000002
        /*0730*/ 	.word	0x000000e0
        /*0734*/ 	.short	0x010a
        /*0736*/ 	.byte	0xff
	.zero		1


	//   ....[99]....
        /*0738*/ 	.word	0x00008e10
        /*073c*/ 	.word	0x00000002
        /*0740*/ 	.word	0x00000010
        /*0744*/ 	.short	0x010a
        /*0746*/ 	.byte	0xff
	.zero		1


	//   ....[100]....
        /*0748*/ 	.word	0x00008e70
        /*074c*/ 	.word	0x00000002
        /*0750*/ 	.word	0x00000010
        /*0754*/ 	.short	0x010a
        /*0756*/ 	.byte	0xff
	.zero		1


	//   ....[101]....
        /*0758*/ 	.word	0x00008ec0
        /*075c*/ 	.word	0x00000002
        /*0760*/ 	.word	0x00000070
        /*0764*/ 	.short	0x010a
        /*0766*/ 	.byte	0xff
	.zero		1


	//   ....[102]....
        /*0768*/ 	.word	0x00008f20
        /*076c*/ 	.word	0x00000000
        /*0770*/ 	.word	0x00000000
        /*0774*/ 	.short	0x010a
        /*0776*/ 	.byte	0xff
	.zero		1


	//   ....[103]....
        /*0778*/ 	.word	0x00008f70
        /*077c*/ 	.word	0x00000000
        /*0780*/ 	.word	0x000000d0
        /*0784*/ 	.short	0x010a
        /*0786*/ 	.byte	0xff
	.zero		1


	//   ....[104]....
        /*0788*/ 	.word	0x00008fd0
        /*078c*/ 	.word	0x00000000
        /*0790*/ 	.word	0x00000080
        /*0794*/ 	.short	0x010a
        /*0796*/ 	.byte	0xff
	.zero		1


	//   ....[105]....
        /*0798*/ 	.word	0x00009020
        /*079c*/ 	.word	0x00000000
        /*07a0*/ 	.word	0x00000070
        /*07a4*/ 	.short	0x010a
        /*07a6*/ 	.byte	0xff
	.zero		1


	//   ....[106]....
        /*07a8*/ 	.word	0x00009080
        /*07ac*/ 	.word	0x00000000
        /*07b0*/ 	.word	0x00000080
        /*07b4*/ 	.short	0x010a
        /*07b6*/ 	.byte	0xff
	.zero		1


	//   ....[107]....
        /*07b8*/ 	.word	0x000090d0
        /*07bc*/ 	.word	0x00000000
        /*07c0*/ 	.word	0x00000070
        /*07c4*/ 	.short	0x010a
        /*07c6*/ 	.byte	0xff
	.zero		1


	//   ....[108]....
        /*07c8*/ 	.word	0x00009130
        /*07cc*/ 	.word	0x00000002
        /*07d0*/ 	.word	0x000000b0
        /*07d4*/ 	.short	0x010a
        /*07d6*/ 	.byte	0xff
	.zero		1


	//   ....[109]....
        /*07d8*/ 	.word	0x00009190
        /*07dc*/ 	.word	0x00000000
        /*07e0*/ 	.word	0x00000000
        /*07e4*/ 	.short	0x010a
        /*07e6*/ 	.byte	0xff
	.zero		1


	//   ....[110]....
        /*07e8*/ 	.word	0x000091f0
        /*07ec*/ 	.word	0x00000000
        /*07f0*/ 	.word	0x00000000
        /*07f4*/ 	.short	0x010a
        /*07f6*/ 	.byte	0xff
	.zero		1


	//   ....[111]....
        /*07f8*/ 	.word	0x00009250
        /*07fc*/ 	.word	0x00000000
        /*0800*/ 	.word	0x00000000
        /*0804*/ 	.short	0x010a
        /*0806*/ 	.byte	0xff
	.zero		1


	//   ....[112]....
        /*0808*/ 	.word	0x000092b0
        /*080c*/ 	.word	0x00000000
        /*0810*/ 	.word	0x00000000
        /*0814*/ 	.short	0x010a
        /*0816*/ 	.byte	0xff
	.zero		1


	//   ....[113]....
        /*0818*/ 	.word	0x00009310
        /*081c*/ 	.word	0x00000000
        /*0820*/ 	.word	0x00000000
        /*0824*/ 	.short	0x010a
        /*0826*/ 	.byte	0xff
	.zero		1


	//   ....[114]....
        /*0828*/ 	.word	0x00009360
        /*082c*/ 	.word	0x00000000
        /*0830*/ 	.word	0x00000070
        /*0834*/ 	.short	0x010a
        /*0836*/ 	.byte	0xff
	.zero		1


	//   ....[115]....
        /*0838*/ 	.word	0x000093c0
        /*083c*/ 	.word	0x00000000
        /*0840*/ 	.word	0x00000068
        /*0844*/ 	.short	0x010a
        /*0846*/ 	.byte	0xff
	.zero		1


	//   ....[116]....
        /*0848*/ 	.word	0x00009420
        /*084c*/ 	.word	0x00000000
        /*0850*/ 	.word	0x00000040
        /*0854*/ 	.short	0x010a
        /*0856*/ 	.byte	0xff
	.zero		1


	//   ....[117]....
        /*0858*/ 	.word	0x00009480
        /*085c*/ 	.word	0x00000000
        /*0860*/ 	.word	0x00000048
        /*0864*/ 	.short	0x010a
        /*0866*/ 	.byte	0xff
	.zero		1


	//   ....[118]....
        /*0868*/ 	.word	0x000094e0
        /*086c*/ 	.word	0x00000000
        /*0870*/ 	.word	0x00000050
        /*0874*/ 	.short	0x010a
        /*0876*/ 	.byte	0xff
	.zero		1


	//   ....[119]....
        /*0878*/ 	.word	0x00009540
        /*087c*/ 	.word	0x00000000
        /*0880*/ 	.word	0x00000058
        /*0884*/ 	.short	0x010a
        /*0886*/ 	.byte	0xff
	.zero		1


	//   ....[120]....
        /*0888*/ 	.word	0x000095a0
        /*088c*/ 	.word	0x00000000
        /*0890*/ 	.word	0x00000040
        /*0894*/ 	.short	0x010a
        /*0896*/ 	.byte	0xff
	.zero		1


	//   ....[121]....
        /*0898*/ 	.word	0x00009600
        /*089c*/ 	.word	0x00000000
        /*08a0*/ 	.word	0x00000048
        /*08a4*/ 	.short	0x010a
        /*08a6*/ 	.byte	0xff
	.zero		1


	//   ....[122]....
        /*08a8*/ 	.word	0x00009660
        /*08ac*/ 	.word	0x00000000
        /*08b0*/ 	.word	0x00000050
        /*08b4*/ 	.short	0x010a
        /*08b6*/ 	.byte	0xff
	.zero		1


	//   ....[123]....
        /*08b8*/ 	.word	0x000096b0
        /*08bc*/ 	.word	0x00000000
        /*08c0*/ 	.word	0x00000070
        /*08c4*/ 	.short	0x010a
        /*08c6*/ 	.byte	0xff
	.zero		1


	//   ....[124]....
        /*08c8*/ 	.word	0x00009700
        /*08cc*/ 	.word	0x00000002
        /*08d0*/ 	.word	0x00000020
        /*08d4*/ 	.short	0x010a
        /*08d6*/ 	.byte	0xff
	.zero		1


	//   ....[125]....
        /*08d8*/ 	.word	0x00009750
        /*08dc*/ 	.word	0x00000071
        /*08e0*/ 	.word	0x00000090
        /*08e4*/ 	.short	0x010a
        /*08e6*/ 	.byte	0xff
	.zero		1


	//   ....[126]....
        /*08e8*/ 	.word	0x000097a0
        /*08ec*/ 	.word	0x00000000
        /*08f0*/ 	.word	0x00000020
        /*08f4*/ 	.short	0x010a
        /*08f6*/ 	.byte	0xff
	.zero		1


	//   ....[127]....
        /*08f8*/ 	.word	0x000097f0
        /*08fc*/ 	.word	0x00000000
        /*0900*/ 	.word	0x00000020
        /*0904*/ 	.short	0x010a
        /*0906*/ 	.byte	0xff
	.zero		1


	//   ....[128]....
        /*0908*/ 	.word	0x00009840
        /*090c*/ 	.word	0x00000000
        /*0910*/ 	.word	0x00000020
        /*0914*/ 	.short	0x010a
        /*0916*/ 	.byte	0xff
	.zero		1


	//----- nvinfo : EIATTR_NUM_MBARRIERS
	.align		4
.L_48:
        /*0918*/ 	.byte	0x03, 0x38
        /*091a*/ 	.short	0x001e


	//----- nvinfo : EIATTR_EXIT_INSTR_OFFSETS
	.align		4
        /*091c*/ 	.byte	0x04, 0x1c
        /*091e*/ 	.short	(.L_50 - .L_49)


	//   ....[0]....
.L_49:
        /*0920*/ 	.word	0x000023a0


	//   ....[1]....
        /*0924*/ 	.word	0x00002890


	//   ....[2]....
        /*0928*/ 	.word	0x000028f0


	//   ....[3]....
        /*092c*/ 	.word	0x00003770


	//   ....[4]....
        /*0930*/ 	.word	0x000047a0


	//   ....[5]....
        /*0934*/ 	.word	0x000047e0


	//   ....[6]....
        /*0938*/ 	.word	0x00008da0


	//----- nvinfo : EIATTR_MAX_THREADS
	.align		4
.L_50:
        /*093c*/ 	.byte	0x04, 0x05
        /*093e*/ 	.short	(.L_52 - .L_51)
.L_51:
        /*0940*/ 	.word	0x00000100
        /*0944*/ 	.word	0x00000001
        /*0948*/ 	.word	0x00000001


	//----- nvinfo : EIATTR_CRS_STACK_SIZE
	.align		4
.L_52:
        /*094c*/ 	.byte	0x04, 0x1e
        /*094e*/ 	.short	(.L_54 - .L_53)
.L_53:
        /*0950*/ 	.word	0x00000000


	//----- nvinfo : EIATTR_CBANK_PARAM_SIZE
	.align		4
.L_54:
        /*0954*/ 	.byte	0x03, 0x19
        /*0956*/ 	.short	0x0800


	//----- nvinfo : EIATTR_PARAM_CBANK
	.align		4
        /*0958*/ 	.byte	0x04, 0x0a
        /*095a*/ 	.short	(.L_56 - .L_55)
	.align		4
.L_55:
        /*095c*/ 	.word	index@(.nv.constant0._ZN7cutlass13device_kernelINS_4gemm6kernel13GemmUniversalIN4cute5tupleIJiiiiEEENS1_10collective13CollectiveMmaINS1_35MainloopSm100TmaUmmaWarpSpecializedILi2ELi2ELi4ENS5_IJNS4_1CILi1EEESB_SB_EEEEENS5_IJNSA_ILi64EEENSA_ILi256EEESE_EEENS_12float_e5m2_tENS5_IJlSB_lEEESH_SI_NS4_8TiledMMAINS4_8MMA_AtomIJNS4_10MMA_TraitsINS4_19SM100_MMA_F8F6F4_SSEJSH_SH_fSE_SF_NS4_17integral_constantINS4_4UMMA5MajorELSP_0EEESQ_NSN_INSO_7ScaleInELSR_0EEESS_EEEEEENS4_6LayoutISC_NS5_IJNSA_ILi0EEESW_SW_EEEEENS5_IJNS4_10UnderscoreESZ_SZ_EEEEENS4_13SM90_TMA_LOADENS4_14ComposedLayoutINS4_7SwizzleILi2ELi4ELi3EEENS4_18smem_ptr_flag_bitsILi8EEENSV_INS5_IJNSA_ILi8EEESE_EEENS5_IJSE_SB_EEEEEEEvNS4_8identityES12_S1C_vS1D_EENS_8epilogue10collective18CollectiveEpilogueINS1F_23Sm100TmaWarpSpecializedILi4ELi2ELi32ELb0ELb0EEEJSG_NS5_IJNSV_ISE_SB_EES1K_EEESH_SI_SH_SI_NS1F_6fusion15FusionCallbacksIS1J_NS1M_17LinearCombinationISH_fSH_fLNS_15FloatRoundStyleE2EEESG_S1L_JEEENS4_5SM1004TMEM4LOAD26SM100_TMEM_LOAD_16dp32b32xES12_S1C_NS4_39AutoVectorizingCopyWithAssumedAlignmentILi128EEENS4_14SM90_TMA_STOREES1C_S1X_S1X_EEEvvEEEEvNT_6ParamsE)
        /*0960*/ 	.short	0x0380
        /*0962*/ 	.short	0x0800


	//----- nvinfo : EIATTR_SW_WAR
	.align		4
.L_56:
        /*0964*/ 	.byte	0x04, 0x36
        /*0966*/ 	.short	(.L_58 - .L_57)
.L_57:
        /*0968*/ 	.word	0x00000008
.L_58:


//--------------------- .nv.callgraph             --------------------------
	.section	.nv.callgraph,"",@"SHT_CUDA_CALLGRAPH"
	.align	4
	.sectionentsize	8
	.align		4
        /*0000*/ 	.word	0x00000000
	.align		4
        /*0004*/ 	.word	0xffffffff
	.align		4
        /*0008*/ 	.word	index@(_ZN7cutlass13device_kernelINS_4gemm6kernel13GemmUniversalIN4cute5tupleIJiiiiEEENS1_10collective13CollectiveMmaINS1_35MainloopSm100TmaUmmaWarpSpecializedILi2ELi2ELi4ENS5_IJNS4_1CILi1EEESB_SB_EEEEENS5_IJNSA_ILi64EEENSA_ILi256EEESE_EEENS_12float_e5m2_tENS5_IJlSB_lEEESH_SI_NS4_8TiledMMAINS4_8MMA_AtomIJNS4_10MMA_TraitsINS4_19SM100_MMA_F8F6F4_SSEJSH_SH_fSE_SF_NS4_17integral_constantINS4_4UMMA5MajorELSP_0EEESQ_NSN_INSO_7ScaleInELSR_0EEESS_EEEEEENS4_6LayoutISC_NS5_IJNSA_ILi0EEESW_SW_EEEEENS5_IJNS4_10UnderscoreESZ_SZ_EEEEENS4_13SM90_TMA_LOADENS4_14ComposedLayoutINS4_7SwizzleILi2ELi4ELi3EEENS4_18smem_ptr_flag_bitsILi8EEENSV_INS5_IJNSA_ILi8EEESE_EEENS5_IJSE_SB_EEEEEEEvNS4_8identityES12_S1C_vS1D_EENS_8epilogue10collective18CollectiveEpilogueINS1F_23Sm100TmaWarpSpecializedILi4ELi2ELi32ELb0ELb0EEEJSG_NS5_IJNSV_ISE_SB_EES1K_EEESH_SI_SH_SI_NS1F_6fusion15FusionCallbacksIS1J_NS1M_17LinearCombinationISH_fSH_fLNS_15FloatRoundStyleE2EEESG_S1L_JEEENS4_5SM1004TMEM4LOAD26SM100_TMEM_LOAD_16dp32b32xES12_S1C_NS4_39AutoVectorizingCopyWithAssumedAlignmentILi128EEENS4_14SM90_TMA_STOREES1C_S1X_S1X_EEEvvEEEEvNT_6ParamsE)
	.align		4
        /*000c*/ 	.word	index@(__assertfail)
	.align		4
        /*0010*/ 	.word	0x00000000
	.align		4
        /*0014*/ 	.word	0xfffffffe
	.align		4
        /*0018*/ 	.word	0x00000000
	.align		4
        /*001c*/ 	.word	0xfffffffd
	.align		4
        /*0020*/ 	.word	0x00000000
	.align		4
        /*0024*/ 	.word	0xfffffffc


//--------------------- .nv.constant4             --------------------------
	.section	.nv.constant4,"a",@progbits
	.align	8
	.align		8
.nv.constant4:
        /*0000*/ 	.dword	__assertfail
	.align		8
        /*0008*/ 	.dword	__unnamed_1
	.align		8
        /*0010*/ 	.dword	__unnamed_2
	.align		8
        /*0018*/ 	.dword	__unnamed_3
	.align		8
        /*0020*/ 	.dword	_ZN40_INTERNAL_594b3ef7_4_k_cu_54628445_306604cuda3std3__45__cpo5beginE
	.align		8
        /*0028*/ 	.dword	_ZN40_INTERNAL_594b3ef7_4_k_cu_54628445_306604cuda3std3__45__cpo3endE
	.align		8
        /*0030*/ 	.dword	_ZN40_INTERNAL_594b3ef7_4_k_cu_54628445_306604cuda3std3__45__cpo6cbeginE
	.align		8
        /*0038*/ 	.dword	_ZN40_INTERNAL_594b3ef7_4_k_cu_54628445_306604cuda3std3__45__cpo4cendE
	.align		8
        /*0040*/ 	.dword	_ZN40_INTERNAL_594b3ef7_4_k_cu_54628445_306604cuda3std3__442_GLOBAL__N__594b3ef7_4_k_cu_54628445_306606ignoreE
	.align		8
        /*0048*/ 	.dword	_ZN40_INTERNAL_594b3ef7_4_k_cu_54628445_306604cuda3std3__419piecewise_constructE
	.align		8
        /*0050*/ 	.dword	_ZN40_INTERNAL_594b3ef7_4_k_cu_54628445_306604cuda3std3__48in_placeE
	.align		8
        /*0058*/ 	.dword	_ZN40_INTERNAL_594b3ef7_4_k_cu_54628445_306604cuda3std6ranges3__45__cpo4swapE
	.align		8
        /*0060*/ 	.dword	_ZN40_INTERNAL_594b3ef7_4_k_cu_54628445_306604cuda3std6ranges3__45__cpo9iter_moveE
	.align		8
        /*0068*/ 	.dword	_ZN40_INTERNAL_594b3ef7_4_k_cu_54628445_306604cute7productE
	.align		8
        /*0070*/ 	.dword	_ZN40_INTERNAL_594b3ef7_4_k_cu_54628445_306604cute1_E
	.align		8
        /*0078*/ 	.dword	$str$25
	.align		8
        /*0080*/ 	.dword	$str$26
	.align		8
        /*0088*/ 	.dword	$str$27
	.align		8
        /*0090*/ 	.dword	$str$28


//--------------------- .text._ZN7cutlass13device_kernelINS_4gemm6kernel13GemmUniversalIN4cute5tupleIJiiiiEEENS1_10collective13CollectiveMmaINS1_35MainloopSm100TmaUmmaWarpSpecializedILi2ELi2ELi4ENS5_IJNS4_1CILi1EEESB_SB_EEEEENS5_IJNSA_ILi64EEENSA_ILi256EEESE_EEENS_12float_e5m2_tENS5_IJlSB_lEEESH_SI_NS4_8TiledMMAINS4_8MMA_AtomIJNS4_10MMA_TraitsINS4_19SM100_MMA_F8F6F4_SSEJSH_SH_fSE_SF_NS4_17integral_constantINS4_4UMMA5MajorELSP_0EEESQ_NSN_INSO_7ScaleInELSR_0EEESS_EEEEEENS4_6LayoutISC_NS5_IJNSA_ILi0EEESW_SW_EEEEENS5_IJNS4_10UnderscoreESZ_SZ_EEEEENS4_13SM90_TMA_LOADENS4_14ComposedLayoutINS4_7SwizzleILi2ELi4ELi3EEENS4_18smem_ptr_flag_bitsILi8EEENSV_INS5_IJNSA_ILi8EEESE_EEENS5_IJSE_SB_EEEEEEEvNS4_8identityES12_S1C_vS1D_EENS_8epilogue10collective18CollectiveEpilogueINS1F_23Sm100TmaWarpSpecializedILi4ELi2ELi32ELb0ELb0EEEJSG_NS5_IJNSV_ISE_SB_EES1K_EEESH_SI_SH_SI_NS1F_6fusion15FusionCallbacksIS1J_NS1M_17LinearCombinationISH_fSH_fLNS_15FloatRoundStyleE2EEESG_S1L_JEEENS4_5SM1004TMEM4LOAD26SM100_TMEM_LOAD_16dp32b32xES12_S1C_NS4_39AutoVectorizingCopyWithAssumedAlignmentILi128EEENS4_14SM90_TMA_STOREES1C_S1X_S1X_EEEvvEEEEvNT_6ParamsE --------------------------
	.section	.text._ZN7cutlass13device_kernelINS_4gemm6kernel13GemmUniversalIN4cute5tupleIJiiiiEEENS1_10collective13CollectiveMmaINS1_35MainloopSm100TmaUmmaWarpSpecializedILi2ELi2ELi4ENS5_IJNS4_1CILi1EEESB_SB_EEEEENS5_IJNSA_ILi64EEENSA_ILi256EEESE_EEENS_12float_e5m2_tENS5_IJlSB_lEEESH_SI_NS4_8TiledMMAINS4_8MMA_AtomIJNS4_10MMA_TraitsINS4_19SM100_MMA_F8F6F4_SSEJSH_SH_fSE_SF_NS4_17integral_constantINS4_4UMMA5MajorELSP_0EEESQ_NSN_INSO_7ScaleInELSR_0EEESS_EEEEEENS4_6LayoutISC_NS5_IJNSA_ILi0EEESW_SW_EEEEENS5_IJNS4_10UnderscoreESZ_SZ_EEEEENS4_13SM90_TMA_LOADENS4_14ComposedLayoutINS4_7SwizzleILi2ELi4ELi3EEENS4_18smem_ptr_flag_bitsILi8EEENSV_INS5_IJNSA_ILi8EEESE_EEENS5_IJSE_SB_EEEEEEEvNS4_8identityES12_S1C_vS1D_EENS_8epilogue10collective18CollectiveEpilogueINS1F_23Sm100TmaWarpSpecializedILi4ELi2ELi32ELb0ELb0EEEJSG_NS5_IJNSV_ISE_SB_EES1K_EEESH_SI_SH_SI_NS1F_6fusion15FusionCallbacksIS1J_NS1M_17LinearCombinationISH_fSH_fLNS_15FloatRoundStyleE2EEESG_S1L_JEEENS4_5SM1004TMEM4LOAD26SM100_TMEM_LOAD_16dp32b32xES12_S1C_NS4_39AutoVectorizingCopyWithAssumedAlignmentILi128EEENS4_14SM90_TMA_STOREES1C_S1X_S1X_EEEvvEEEEvNT_6ParamsE,"ax",@progbits
	.align	128
.text._ZN7cutlass13device_kernelINS_4gemm6kernel13GemmUniversalIN4cute5tupleIJiiiiEEENS1_10collective13CollectiveMmaINS1_35MainloopSm100TmaUmmaWarpSpecializedILi2ELi2ELi4ENS5_IJNS4_1CILi1EEESB_SB_EEEEENS5_IJNSA_ILi64EEENSA_ILi256EEESE_EEENS_12float_e5m2_tENS5_IJlSB_lEEESH_SI_NS4_8TiledMMAINS4_8MMA_AtomIJNS4_10MMA_TraitsINS4_19SM100_MMA_F8F6F4_SSEJSH_SH_fSE_SF_NS4_17integral_constantINS4_4UMMA5MajorELSP_0EEESQ_NSN_INSO_7ScaleInELSR_0EEESS_EEEEEENS4_6LayoutISC_NS5_IJNSA_ILi0EEESW_SW_EEEEENS5_IJNS4_10UnderscoreESZ_SZ_EEEEENS4_13SM90_TMA_LOADENS4_14ComposedLayoutINS4_7SwizzleILi2ELi4ELi3EEENS4_18smem_ptr_flag_bitsILi8EEENSV_INS5_IJNSA_ILi8EEESE_EEENS5_IJSE_SB_EEEEEEEvNS4_8identityES12_S1C_vS1D_EENS_8epilogue10collective18CollectiveEpilogueINS1F_23Sm100TmaWarpSpecializedILi4ELi2ELi32ELb0ELb0EEEJSG_NS5_IJNSV_ISE_SB_EES1K_EEESH_SI_SH_SI_NS1F_6fusion15FusionCallbacksIS1J_NS1M_17LinearCombinationISH_fSH_fLNS_15FloatRoundStyleE2EEESG_S1L_JEEENS4_5SM1004TMEM4LOAD26SM100_TMEM_LOAD_16dp32b32xES12_S1C_NS4_39AutoVectorizingCopyWithAssumedAlignmentILi128EEENS4_14SM90_TMA_STOREES1C_S1X_S1X_EEEvvEEEEvNT_6ParamsE:
        .type           _ZN7cutlass13device_kernelINS_4gemm6kernel13GemmUniversalIN4cute5tupleIJiiiiEEENS1_10collective13CollectiveMmaINS1_35MainloopSm100TmaUmmaWarpSpecializedILi2ELi2ELi4ENS5_IJNS4_1CILi1EEESB_SB_EEEEENS5_IJNSA_ILi64EEENSA_ILi256EEESE_EEENS_12float_e5m2_tENS5_IJlSB_lEEESH_SI_NS4_8TiledMMAINS4_8MMA_AtomIJNS4_10MMA_TraitsINS4_19SM100_MMA_F8F6F4_SSEJSH_SH_fSE_SF_NS4_17integral_constantINS4_4UMMA5MajorELSP_0EEESQ_NSN_INSO_7ScaleInELSR_0EEESS_EEEEEENS4_6LayoutISC_NS5_IJNSA_ILi0EEESW_SW_EEEEENS5_IJNS4_10UnderscoreESZ_SZ_EEEEENS4_13SM90_TMA_LOADENS4_14ComposedLayoutINS4_7SwizzleILi2ELi4ELi3EEENS4_18smem_ptr_flag_bitsILi8EEENSV_INS5_IJNSA_ILi8EEESE_EEENS5_IJSE_SB_EEEEEEEvNS4_8identityES12_S1C_vS1D_EENS_8epilogue10collective18CollectiveEpilogueINS1F_23Sm100TmaWarpSpecializedILi4ELi2ELi32ELb0ELb0EEEJSG_NS5_IJNSV_ISE_SB_EES1K_EEESH_SI_SH_SI_NS1F_6fusion15FusionCallbacksIS1J_NS1M_17LinearCombinationISH_fSH_fLNS_15FloatRoundStyleE2EEESG_S1L_JEEENS4_5SM1004TMEM4LOAD26SM100_TMEM_LOAD_16dp32b32xES12_S1C_NS4_39AutoVectorizingCopyWithAssumedAlignmentILi128EEENS4_14SM90_TMA_STOREES1C_S1X_S1X_EEEvvEEEEvNT_6ParamsE,@function
        .size           _ZN7cutlass13device_kernelINS_4gemm6kernel13GemmUniversalIN4cute5tupleIJiiiiEEENS1_10collective13CollectiveMmaINS1_35MainloopSm100TmaUmmaWarpSpecializedILi2ELi2ELi4ENS5_IJNS4_1CILi1EEESB_SB_EEEEENS5_IJNSA_ILi64EEENSA_ILi256EEESE_EEENS_12float_e5m2_tENS5_IJlSB_lEEESH_SI_NS4_8TiledMMAINS4_8MMA_AtomIJNS4_10MMA_TraitsINS4_19SM100_MMA_F8F6F4_SSEJSH_SH_fSE_SF_NS4_17integral_constantINS4_4UMMA5MajorELSP_0EEESQ_NSN_INSO_7ScaleInELSR_0EEESS_EEEEEENS4_6LayoutISC_NS5_IJNSA_ILi0EEESW_SW_EEEEENS5_IJNS4_10UnderscoreESZ_SZ_EEEEENS4_13SM90_TMA_LOADENS4_14ComposedLayoutINS4_7SwizzleILi2ELi4ELi3EEENS4_18smem_ptr_flag_bitsILi8EEENSV_INS5_IJNSA_ILi8EEESE_EEENS5_IJSE_SB_EEEEEEEvNS4_8identityES12_S1C_vS1D_EENS_8epilogue10collective18CollectiveEpilogueINS1F_23Sm100TmaWarpSpecializedILi4ELi2ELi32ELb0ELb0EEEJSG_NS5_IJNSV_ISE_SB_EES1K_EEESH_SI_SH_SI_NS1F_6fusion15FusionCallbacksIS1J_NS1M_17LinearCombinationISH_fSH_fLNS_15FloatRoundStyleE2EEESG_S1L_JEEENS4_5SM1004TMEM4LOAD26SM100_TMEM_LOAD_16dp32b32xES12_S1C_NS4_39AutoVectorizingCopyWithAssumedAlignmentILi128EEENS4_14SM90_TMA_STOREES1C_S1X_S1X_EEEvvEEEEvNT_6ParamsE,(.L_x_164 - _ZN7cutlass13device_kernelINS_4gemm6kernel13GemmUniversalIN4cute5tupleIJiiiiEEENS1_10collective13CollectiveMmaINS1_35MainloopSm100TmaUmmaWarpSpecializedILi2ELi2ELi4ENS5_IJNS4_1CILi1EEESB_SB_EEEEENS5_IJNSA_ILi64EEENSA_ILi256EEESE_EEENS_12float_e5m2_tENS5_IJlSB_lEEESH_SI_NS4_8TiledMMAINS4_8MMA_AtomIJNS4_10MMA_TraitsINS4_19SM100_MMA_F8F6F4_SSEJSH_SH_fSE_SF_NS4_17integral_constantINS4_4UMMA5MajorELSP_0EEESQ_NSN_INSO_7ScaleInELSR_0EEESS_EEEEEENS4_6LayoutISC_NS5_IJNSA_ILi0EEESW_SW_EEEEENS5_IJNS4_10UnderscoreESZ_SZ_EEEEENS4_13SM90_TMA_LOADENS4_14ComposedLayoutINS4_7SwizzleILi2ELi4ELi3EEENS4_18smem_ptr_flag_bitsILi8EEENSV_INS5_IJNSA_ILi8EEESE_EEENS5_IJSE_SB_EEEEEEEvNS4_8identityES12_S1C_vS1D_EENS_8epilogue10collective18CollectiveEpilogueINS1F_23Sm100TmaWarpSpecializedILi4ELi2ELi32ELb0ELb0EEEJSG_NS5_IJNSV_ISE_SB_EES1K_EEESH_SI_SH_SI_NS1F_6fusion15FusionCallbacksIS1J_NS1M_17LinearCombinationISH_fSH_fLNS_15FloatRoundStyleE2EEESG_S1L_JEEENS4_5SM1004TMEM4LOAD26SM100_TMEM_LOAD_16dp32b32xES12_S1C_NS4_39AutoVectorizingCopyWithAssumedAlignmentILi128EEENS4_14SM90_TMA_STOREES1C_S1X_S1X_EEEvvEEEEvNT_6ParamsE)
        .other          _ZN7cutlass13device_kernelINS_4gemm6kernel13GemmUniversalIN4cute5tupleIJiiiiEEENS1_10collective13CollectiveMmaINS1_35MainloopSm100TmaUmmaWarpSpecializedILi2ELi2ELi4ENS5_IJNS4_1CILi1EEESB_SB_EEEEENS5_IJNSA_ILi64EEENSA_ILi256EEESE_EEENS_12float_e5m2_tENS5_IJlSB_lEEESH_SI_NS4_8TiledMMAINS4_8MMA_AtomIJNS4_10MMA_TraitsINS4_19SM100_MMA_F8F6F4_SSEJSH_SH_fSE_SF_NS4_17integral_constantINS4_4UMMA5MajorELSP_0EEESQ_NSN_INSO_7ScaleInELSR_0EEESS_EEEEEENS4_6LayoutISC_NS5_IJNSA_ILi0EEESW_SW_EEEEENS5_IJNS4_10UnderscoreESZ_SZ_EEEEENS4_13SM90_TMA_LOADENS4_14ComposedLayoutINS4_7SwizzleILi2ELi4ELi3EEENS4_18smem_ptr_flag_bitsILi8EEENSV_INS5_IJNSA_ILi8EEESE_EEENS5_IJSE_SB_EEEEEEEvNS4_8identityES12_S1C_vS1D_EENS_8epilogue10collective18CollectiveEpilogueINS1F_23Sm100TmaWarpSpecializedILi4ELi2ELi32ELb0ELb0EEEJSG_NS5_IJNSV_ISE_SB_EES1K_EEESH_SI_SH_SI_NS1F_6fusion15FusionCallbacksIS1J_NS1M_17LinearCombinationISH_fSH_fLNS_15FloatRoundStyleE2EEESG_S1L_JEEENS4_5SM1004TMEM4LOAD26SM100_TMEM_LOAD_16dp32b32xES12_S1C_NS4_39AutoVectorizingCopyWithAssumedAlignmentILi128EEENS4_14SM90_TMA_STOREES1C_S1X_S1X_EEEvvEEEEvNT_6ParamsE,@"STO_CUDA_ENTRY STV_DEFAULT"
_ZN7cutlass13device_kernelINS_4gemm6kernel13GemmUniversalIN4cute5tupleIJiiiiEEENS1_10collective13CollectiveMmaINS1_35MainloopSm100TmaUmmaWarpSpecializedILi2ELi2ELi4ENS5_IJNS4_1CILi1EEESB_SB_EEEEENS5_IJNSA_ILi64EEENSA_ILi256EEESE_EEENS_12float_e5m2_tENS5_IJlSB_lEEESH_SI_NS4_8TiledMMAINS4_8MMA_AtomIJNS4_10MMA_TraitsINS4_19SM100_MMA_F8F6F4_SSEJSH_SH_fSE_SF_NS4_17integral_constantINS4_4UMMA5MajorELSP_0EEESQ_NSN_INSO_7ScaleInELSR_0EEESS_EEEEEENS4_6LayoutISC_NS5_IJNSA_ILi0EEESW_SW_EEEEENS5_IJNS4_10UnderscoreESZ_SZ_EEEEENS4_13SM90_TMA_LOADENS4_14ComposedLayoutINS4_7SwizzleILi2ELi4ELi3EEENS4_18smem_ptr_flag_bitsILi8EEENSV_INS5_IJNSA_ILi8EEESE_EEENS5_IJSE_SB_EEEEEEEvNS4_8identityES12_S1C_vS1D_EENS_8epilogue10collective18CollectiveEpilogueINS1F_23Sm100TmaWarpSpecializedILi4ELi2ELi32ELb0ELb0EEEJSG_NS5_IJNSV_ISE_SB_EES1K_EEESH_SI_SH_SI_NS1F_6fusion15FusionCallbacksIS1J_NS1M_17LinearCombinationISH_fSH_fLNS_15FloatRoundStyleE2EEESG_S1L_JEEENS4_5SM1004TMEM4LOAD26SM100_TMEM_LOAD_16dp32b32xES12_S1C_NS4_39AutoVectorizingCopyWithAssumedAlignmentILi128EEENS4_14SM90_TMA_STOREES1C_S1X_S1X_EEEvvEEEEvNT_6ParamsE:
[----:B------:R-:W1:Y:S01]  /*0000*/  LDC R1, c[0x0][0x37c] ;  /* 0x0000df00ff017b82 */ /* 0x000e620000000800 */
[----:B------:R-:W2:Y:S01]  /*0010*/  S2R R108, SR_TID.X ;  /* 0x00000000006c7919 */ /* 0x000ea20000002100 */
[----:B------:R-:W3:Y:S01]  /*0020*/  LDCU.64 UR4, c[0x0][0x890] ;  /* 0x00011200ff0477ac */ /* 0x000ee20008000a00 */
[----:B------:R-:W-:Y:S02]  /*0030*/  PRMT R96, RZ, 0x7610, R96 ;  /* 0x00007610ff607816 */ /* 0x000fe40000000060 */
[----:B------:R-:W-:Y:S01]  /*0040*/  ELECT P5, URZ, PT ;  /* 0x0000000000ff782f */ /* 0x000fe200038a0000 */
[----:B------:R-:W4:Y:S01]  /*0050*/  LDCU.64 UR46, c[0x0][0x358] ;  /* 0x00006b00ff2e77ac */ /* 0x000f220008000a00 */
[----:B---3--:R-:W-:-:S04]  /*0060*/  UISETP.NE.U32.AND UP0, UPT, UR4, URZ, UPT ;  /* 0x000000ff0400728c */ /* 0x008fc8000bf05070 */
[----:B------:R-:W-:Y:S01]  /*0070*/  UISETP.NE.AND.EX UP0, UPT, UR5, URZ, UPT, UP0 ;  /* 0x000000ff0500728c */ /* 0x000fe2000bf05300 */
[----:B--2---:R-:W-:-:S05]  /*0080*/  SHF.R.U32.HI R101, RZ, 0x5, R108 ;  /* 0x00000005ff657819 */ /* 0x004fca000001166c */
[----:B------:R-:W2:Y:S02]  /*0090*/  SHFL.IDX PT, R0, R101, RZ, 0x1f ;  /* 0x00001fff65007589 */ /* 0x000ea400000e0000 */
[----:B--2---:R-:W-:Y:S01]  /*00a0*/  R2UR UR8, R0 ;  /* 0x00000000000872ca */ /* 0x004fe200000e0000 */
[----:B-1--4-:R-:W-:-:S14]  /*00b0*/  BRA.U UP0, `(.L_x_0) ;  /* 0x00000001002c7547 */ /* 0x012fdc000b800000 */
[----:B------:R-:W1:Y:S02]  /*00c0*/  LDCU.64 UR6, c[0x0][0x888] ;  /* 0x00011100ff0677ac */ /* 0x000e640008000a00 */
[----:B-1----:R-:W-:-:S04]  /*00d0*/  UISETP.NE.U32.AND UP0, UPT, UR6, URZ, UPT ;  /* 0x000000ff0600728c */ /* 0x002fc8000bf05070 */
[----:B------:R-:W-:-:S09]  /*00e0*/  UISETP.NE.AND.EX UP0, UPT, UR7, URZ, UPT, UP0 ;  /* 0x000000ff0700728c */ /* 0x000fd2000bf05300 */
[----:B------:R-:W-:Y:S05]  /*00f0*/  BRA.U !UP0, `(.L_x_1) ;  /* 0x0000000108107547 */ /* 0x000fea000b800000 */
[----:B------:R-:W1:Y:S02]  /*0100*/  LDC.64 R2, c[0x0][0x888] ;  /* 0x00022200ff027b82 */ /* 0x000e640000000a00 */
[----:B-1----:R1:W5:Y:S01]  /*0110*/  LDG.E R49, desc[UR46][R2.64] ;  /* 0x0000002e02317981 */ /* 0x002362000c1e1900 */
[----:B------:R-:W-:Y:S01]  /*0120*/  HFMA2 R96, -RZ, RZ, 0, 5.9604644775390625e-08 ;  /* 0x00000001ff607431 */ /* 0x000fe200000001ff */
[----:B------:R-:W-:Y:S05]  /*0130*/  BRA `(.L_x_0) ;  /* 0x00000000000c7947 */ /* 0x000fea0003800000 */
.L_x_1:
[----:B------:R-:W1:Y:S01]  /*0140*/  LDCU UR6, c[0x0][0x880] ;  /* 0x00011000ff0677ac */ /* 0x000e620008000800 */
[----:B------:R-:W-:Y:S01]  /*0150*/  HFMA2 R96, -RZ, RZ, 0, 5.9604644775390625e-08 ;  /* 0x00000001ff607431 */ /* 0x000fe200000001ff */
[----:B-1----:R-:W-:-:S07]  /*0160*/  MOV R49, UR6 ;  /* 0x0000000600317c02 */ /* 0x002fce0008000f00 */
.L_x_0:
[----:B------:R-:W2:Y:S02]  /*0170*/  LDCU.64 UR6, c[0x0][0x8b0] ;  /* 0x00011600ff0677ac */ /* 0x000ea40008000a00 */
[----:B--2---:R-:W-:-:S04]  /*0180*/  UISETP.NE.U32.AND UP0, UPT, UR6, URZ, UPT ;  /* 0x000000ff0600728c */ /* 0x004fc8000bf05070 */
[----:B------:R-:W-:-:S09]  /*0190*/  UISETP.NE.AND.EX UP0, UPT, UR7, URZ, UPT, UP0 ;  /* 0x000000ff0700728c */ /* 0x000fd2000bf05300 */
[----:B------:R-:W-:Y:S05]  /*01a0*/  BRA.U UP0, `(.L_x_2) ;  /* 0x0000000100247547 */ /* 0x000fea000b800000 */
[----:B------:R-:W2:Y:S02]  /*01b0*/  LDCU.64 UR6, c[0x0][0x8a8] ;  /* 0x00011500ff0677ac */ /* 0x000ea40008000a00 */
[----:B--2---:R-:W-:-:S04]  /*01c0*/  UISETP.NE.U32.AND UP0, UPT, UR6, URZ, UPT ;  /* 0x000000ff0600728c */ /* 0x004fc8000bf05070 */
[----:B------:R-:W-:-:S09]  /*01d0*/  UISETP.NE.AND.EX UP0, UPT, UR7, URZ, UPT, UP0 ;  /* 0x000000ff0700728c */ /* 0x000fd2000bf05300 */
[----:B------:R-:W-:Y:S05]  /*01e0*/  BRA.U !UP0, `(.L_x_3) ;  /* 0x00000001080c7547 */ /* 0x000fea000b800000 */
[----:B-1----:R-:W1:Y:S02]  /*01f0*/  LDC.64 R2, c[0x0][0x8a8] ;  /* 0x00022a00ff027b82 */ /* 0x002e640000000a00 */
[----:B-1----:R2:W5:Y:S01]  /*0200*/  LDG.E R47, desc[UR46][R2.64] ;  /* 0x0000002e022f7981 */ /* 0x002562000c1e1900 */
[----:B------:R-:W-:Y:S05]  /*0210*/  BRA `(.L_x_2) ;  /* 0x0000000000087947 */ /* 0x000fea0003800000 */
.L_x_3:
[----:B------:R-:W2:Y:S02]  /*0220*/  LDCU UR6, c[0x0][0x8a0] ;  /* 0x00011400ff0677ac */ /* 0x000ea40008000800 */
[----:B--2---:R-:W-:Y:S02]  /*0230*/  MOV R47, UR6 ;  /* 0x00000006002f7c02 */ /* 0x004fe40008000f00 */
.L_x_2:
[----:B------:R-:W-:Y:S01]  /*0240*/  IMAD.U32 R0, RZ, RZ, UR8 ;  /* 0x00000008ff007e24 */ /* 0x000fe2000f8e00ff */
[----:B------:R-:W-:Y:S04]  /*0250*/  BSSY.RECONVERGENT B0, `(.L_x_4) ;  /* 0x000000c000007945 */ /* 0x000fe80003800200 */
[C---:B------:R-:W-:Y:S02]  /*0260*/  ISETP.NE.OR P1, PT, R0.reuse, 0x1, !P5 ;  /* 0x000000010000780c */ /* 0x040fe40006f25670 */
[----:B------:R-:W-:-:S11]  /*0270*/  ISETP.NE.OR P0, PT, R0, 0x3, !P5 ;  /* 0x000000030000780c */ /* 0x000fd60006f05670 */
[----:B------:R-:W-:Y:S05]  /*0280*/  @P1 BRA `(.L_x_5) ;  /* 0x0000000000201947 */ /* 0x000fea0003800000 */
[----:B------:R-:W3:Y:S02]  /*0290*/  LDCU.64 UR6, c[0x0][0x348] ;  /* 0x00006900ff0677ac */ /* 0x000ee40008000a00 */
[----:B---3--:R-:W-:Y:S02]  /*02a0*/  UIADD3 UR10, UP1, UPT, UR6, 0x80, URZ ;  /* 0x00000080060a7890 */ /* 0x008fe4000ff3e0ff */
[----:B------:R-:W-:Y:S02]  /*02b0*/  UIADD3 UR6, UP0, UPT, UR6, 0x180, URZ ;  /* 0x0000018006067890 */ /* 0x000fe4000ff1e0ff */
[----:B------:R-:W-:Y:S02]  /*02c0*/  UIADD3.X UR11, UPT, UPT, URZ, UR7, URZ, UP1, !UPT ;  /* 0x00000007ff0b7290 */ /* 0x000fe40008ffe4ff */
[----:B------:R-:W-:-:S07]  /*02d0*/  UIADD3.X UR7, UPT, UPT, URZ, UR7, URZ, UP0, !UPT ;  /* 0x00000007ff077290 */ /* 0x000fce00087fe4ff */
[----:B------:R3:W-:Y:S02]  /*02e0*/  UTMACCTL.PF [UR10] ;  /* 0x000000000a0079b9 */ /* 0x0007e40008040000 */
[----:B------:R3:W-:Y:S02]  /*02f0*/  UTMACCTL.PF [UR6] ;  /* 0x00000000060079b9 */ /* 0x0007e40008040000 */
[----:B---3--:R-:W-:Y:S01]  /*0300*/  NOP ;  /* 0x0000000000007918 */ /* 0x008fe20000000000 */
.L_x_5:
[----:B------:R-:W-:Y:S05]  /*0310*/  BSYNC.RECONVERGENT B0 ;  /* 0x0000000000007941 */ /* 0x000fea0003800200 */
.L_x_4:
[----:B------:R-:W-:Y:S04]  /*0320*/  BSSY.RECONVERGENT B0, `(.L_x_6) ;  /* 0x000000a000007945 */ /* 0x000fe80003800200 */
        /* <DEDUP_REMOVED lines=9> */
.L_x_7:
[----:B------:R-:W-:Y:S05]  /*03c0*/  BSYNC.RECONVERGENT B0 ;  /* 0x0000000000007941 */ /* 0x000fea0003800200 */
.L_x_6:
[----:B------:R-:W3:Y:S01]  /*03d0*/  LDCU.64 UR6, c[0x0][0x888] ;  /* 0x00011100ff0677ac */ /* 0x000ee20008000a00 */
[----:B------:R-:W-:Y:S02]  /*03e0*/  UISETP.EQ.U32.AND UP1, UPT, UR4, URZ, UPT ;  /* 0x000000ff0400728c */ /* 0x000fe4000bf22070 */
[----:B------:R-:W-:Y:S02]  /*03f0*/  UPLOP3.LUT UP2, UPT, UPT, UPT, UPT, 0x80, 0x8 ;  /* 0x000000000008789c */ /* 0x000fe40003f4f070 */
[----:B---3--:R-:W-:-:S04]  /*0400*/  UISETP.NE.U32.AND UP0, UPT, UR6, URZ, UPT ;  /* 0x000000ff0600728c */ /* 0x008fc8000bf05070 */
[----:B------:R-:W-:-:S04]  /*0410*/  UISETP.NE.AND.EX UP0, UPT, UR7, URZ, UPT, UP0 ;  /* 0x000000ff0700728c */ /* 0x000fc8000bf05300 */
[----:B------:R-:W-:-:S04]  /*0420*/  UISETP.EQ.OR.EX UP3, UPT, UR5, URZ, !UP0, UP1 ;  /* 0x000000ff0500728c */ /* 0x000fc8000c762710 */
[----:B------:R-:W-:-:S05]  /*0430*/  UP2UR UR50, UPR, URZ, 0x8 ;  /* 0x00000008ff327883 */ /* 0x000fca0008000000 */
[----:B------:R-:W-:Y:S07]  /*0440*/  BRA.U !UP3, `(.L_x_8) ;  /* 0x000000010b207547 */ /* 0x000fee000b800000 */
[----:B------:R-:W-:Y:S01]  /*0450*/  UISETP.NE.U32.AND UP2, UPT, UR4, URZ, UPT ;  /* 0x000000ff0400728c */ /* 0x000fe2000bf45070 */
[----:B-----5:R-:W-:Y:S01]  /*0460*/  FSETP.NEU.AND P0, PT, R49, RZ, PT ;  /* 0x000000ff3100720b */ /* 0x020fe20003f0d000 */
[----:B------:R-:W-:Y:S02]  /*0470*/  USEL UR4, URZ, 0xffffffff, UP0 ;  /* 0xffffffffff047887 */ /* 0x000fe40008000000 */
[----:B------:R-:W-:-:S10]  /*0480*/  UISETP.NE.AND.EX UP2, UPT, UR5, URZ, UPT, UP2 ;  /* 0x000000ff0500728c */ /* 0x000fd4000bf45320 */
[----:B------:R-:W-:Y:S01]  /*0490*/  VOTEU.ANY UP1, P0 ;  /* 0x0000000000ff7886 */ /* 0x000fe20000020100 */
[----:B------:R-:W-:-:S04]  /*04a0*/  @!UP2 USEL UR4, URZ, 0xffffffff, UP1 ;  /* 0xffffffffff04a887 */ /* 0x000fc80008800000 */
[----:B------:R-:W-:-:S04]  /*04b0*/  ULOP3.LUT UR4, UR4, 0x1, URZ, 0xc0, !UPT ;  /* 0x0000000104047892 */ /* 0x000fc8000f8ec0ff */
[----:B------:R-:W-:-:S11]  /*04c0*/  UISETP.NE.U32.AND UP2, UPT, UR4, 0x1, UPT ;  /* 0x000000010400788c */ /* 0x000fd6000bf45070 */
.L_x_8:
[----:B-12---:R-:W1:Y:S01]  /*04d0*/  SHFL.IDX PT, R2, R101, RZ, 0x1f ;  /* 0x00001fff65027589 */ /* 0x006e6200000e0000 */
[----:B------:R-:W-:-:S04]  /*04e0*/  UISETP.NE.AND UP1, UPT, UR8, 0x2, UPT ;  /* 0x000000020800788c */ /* 0x000fc8000bf25270 */
[----:B------:R-:W-:Y:S01]  /*04f0*/  USEL UR6, URZ, 0x1, UP1 ;  /* 0x00000001ff067887 */ /* 0x000fe20008800000 */
[----:B-1----:R-:W-:-:S13]  /*0500*/  ISETP.NE.AND P0, PT, R2, RZ, PT ;  /* 0x000000ff0200720c */ /* 0x002fda0003f05270 */
[----:B------:R-:W-:Y:S05]  /*0510*/  @P0 BRA `(.L_x_9) ;  /* 0x0000000000380947 */ /* 0x000fea0003800000 */
[----:B------:R-:W1:Y:S01]  /*0520*/  S2UR UR5, SR_CgaCtaId ;  /* 0x00000000000579c3 */ /* 0x000e620000008800 */
[----:B------:R-:W-:Y:S01]  /*0530*/  UMOV UR7, 0x400 ;  /* 0x0000040000077882 */ /* 0x000fe20000000000 */
[----:B------:R-:W-:Y:S01]  /*0540*/  UMOV UR4, 0x1 ;  /* 0x0000000100047882 */ /* 0x000fe20000000000 */
[----:B------:R-:W-:Y:S01]  /*0550*/  ELECT P0, URZ, PT ;  /* 0x0000000000ff782f */ /* 0x000fe20003800000 */
[----:B------:R-:W-:-:S04]  /*0560*/  UIADD3 UR10, UPT, UPT, -UR4, 0x100000, URZ ;  /* 0x00100000040a7890 */ /* 0x000fc8000fffe1ff */
[----:B------:R-:W-:Y:S02]  /*0570*/  USHF.L.U32 UR11, UR10, 0xb, URZ ;  /* 0x0000000b0a0b7899 */ /* 0x000fe400080006ff */
[----:B------:R-:W-:Y:S02]  /*0580*/  USHF.L.U32 UR10, UR10, 0x1, URZ ;  /* 0x000000010a0a7899 */ /* 0x000fe400080006ff */
[----:B-1----:R-:W-:Y:S01]  /*0590*/  ULEA UR5, UR5, UR7, 0x18 ;  /* 0x0000000705057291 */ /* 0x002fe2000f8ec0ff */
[----:B------:R-:W1:Y:S11]  /*05a0*/  FENCE.VIEW.ASYNC.S ;  /* 0x00000000000073c6 */ /* 0x000e760000000000 */
[----:B-1----:R1:W2:Y:S01]  /*05b0*/  SYNCS.EXCH.64 URZ, [UR5], UR10 ;  /* 0x0000000a05ff75b2 */ /* 0x0022a20008000100 */
[----:B------:R1:W3:Y:S01]  /*05c0*/  SYNCS.EXCH.64 URZ, [UR5+0x10], UR10 ;  /* 0x0000100a05ff75b2 */ /* 0x0002e20008000100 */
[----:B------:R1:W4:Y:S01]  /*05d0*/  SYNCS.EXCH.64 URZ, [UR5+0x8], UR10 ;  /* 0x0000080a05ff75b2 */ /* 0x0003220008000100 */
[----:B------:R1:W1:Y:S01]  /*05e0*/  SYNCS.EXCH.64 URZ, [UR5+0x18], UR10 ;  /* 0x0000180a05ff75b2 */ /* 0x0002620008000100 */
[----:B------:R-:W-:Y:S01]  /*05f0*/  NOP ;  /* 0x0000000000007918 */ /* 0x000fe20000000000 */
.L_x_9:
[----:B------:R-:W2:Y:S01]  /*0600*/  SHFL.IDX PT, R2, R101, RZ, 0x1f ;  /* 0x00001fff65027589 */ /* 0x000ea200000e0000 */
[----:B------:R-:W-:Y:S01]  /*0610*/  NOP ;  /* 0x0000000000007918 */ /* 0x000fe20000000000 */
[----:B--2---:R-:W-:-:S13]  /*0620*/  ISETP.NE.AND P0, PT, R2, 0x1, PT ;  /* 0x000000010200780c */ /* 0x004fda0003f05270 */
[----:B------:R-:W-:Y:S05]  /*0630*/  @P0 BRA `(.L_x_10) ;  /* 0x0000000000580947 */ /* 0x000fea0003800000 */
[----:B------:R-:W2:Y:S01]  /*0640*/  S2UR UR7, SR_CgaCtaId ;  /* 0x00000000000779c3 */ /* 0x000ea20000008800 */
[----:B------:R-:W-:Y:S01]  /*0650*/  UMOV UR9, 0x400 ;  /* 0x0000040000097882 */ /* 0x000fe20000000000 */
[----:B-1----:R-:W-:Y:S01]  /*0660*/  UMOV UR5, 0x20 ;  /* 0x0000002000057882 */ /* 0x002fe20000000000 */
[----:B------:R-:W-:Y:S01]  /*0670*/  UMOV UR4, 0x80 ;  /* 0x0000008000047882 */ /* 0x000fe20000000000 */
[----:B------:R-:W-:-:S04]  /*0680*/  UIADD3 UR10, UPT, UPT, -UR5, 0x100000, URZ ;  /* 0x00100000050a7890 */ /* 0x000fc8000fffe1ff */
[----:B------:R-:W-:Y:S02]  /*0690*/  USHF.L.U32 UR11, UR10, 0xb, URZ ;  /* 0x0000000b0a0b7899 */ /* 0x000fe400080006ff */
[----:B------:R-:W-:Y:S02]  /*06a0*/  USHF.L.U32 UR10, UR10, 0x1, URZ ;  /* 0x000000010a0a7899 */ /* 0x000fe400080006ff */
[----:B------:R-:W-:-:S04]  /*06b0*/  UIADD3 UR4, UPT, UPT, -UR4, 0x100000, URZ ;  /* 0x0010000004047890 */ /* 0x000fc8000fffe1ff */
[----:B------:R-:W-:Y:S02]  /*06c0*/  USHF.L.U32 UR5, UR4, 0xb, URZ ;  /* 0x0000000b04057899 */ /* 0x000fe400080006ff */
[----:B------:R-:W-:Y:S01]  /*06d0*/  USHF.L.U32 UR4, UR4, 0x1, URZ ;  /* 0x0000000104047899 */ /* 0x000fe200080006ff */
[----:B------:R-:W-:Y:S01]  /*06e0*/  ELECT P0, URZ, PT ;  /* 0x0000000000ff782f */ /* 0x000fe20003800000 */
[----:B--2---:R-:W-:Y:S01]  /*06f0*/  ULEA UR7, UR7, UR9, 0x18 ;  /* 0x0000000907077291 */ /* 0x004fe2000f8ec0ff */
[----:B------:R-:W1:Y:S11]  /*0700*/  FENCE.VIEW.ASYNC.S ;  /* 0x00000000000073c6 */ /* 0x000e760000000000 */
[----:B-1----:R2:W1:Y:S01]  /*0710*/  SYNCS.EXCH.64 URZ, [UR7+0x20], UR10 ;  /* 0x0000200a07ff75b2 */ /* 0x0024620008000100 */
[----:B------:R2:W1:Y:S01]  /*0720*/  SYNCS.EXCH.64 URZ, [UR7+0x40], UR4 ;  /* 0x0000400407ff75b2 */ /* 0x0004620008000100 */
[----:B------:R2:W1:Y:S01]  /*0730*/  SYNCS.EXCH.64 URZ, [UR7+0x28], UR10 ;  /* 0x0000280a07ff75b2 */ /* 0x0004620008000100 */
[----:B------:R2:W1:Y:S01]  /*0740*/  SYNCS.EXCH.64 URZ, [UR7+0x48], UR4 ;  /* 0x0000480407ff75b2 */ /* 0x0004620008000100 */
[----:B------:R2:W1:Y:S01]  /*0750*/  SYNCS.EXCH.64 URZ, [UR7+0x30], UR10 ;  /* 0x0000300a07ff75b2 */ /* 0x0004620008000100 */
[----:B------:R2:W1:Y:S01]  /*0760*/  SYNCS.EXCH.64 URZ, [UR7+0x50], UR4 ;  /* 0x0000500407ff75b2 */ /* 0x0004620008000100 */
[----:B------:R2:W1:Y:S01]  /*0770*/  SYNCS.EXCH.64 URZ, [UR7+0x38], UR10 ;  /* 0x0000380a07ff75b2 */ /* 0x0004620008000100 */
[----:B------:R2:W1:Y:S02]  /*0780*/  SYNCS.EXCH.64 URZ, [UR7+0x58], UR4 ;  /* 0x0000580407ff75b2 */ /* 0x0004640008000100 */
[----:B--2---:R-:W-:Y:S01]  /*0790*/  NOP ;  /* 0x0000000000007918 */ /* 0x004fe20000000000 */
.L_x_10:
[----:B------:R-:W2:Y:S01]  /*07a0*/  SHFL.IDX PT, R2, R101, RZ, 0x1f ;  /* 0x00001fff65027589 */ /* 0x000ea200000e0000 */
[----:B------:R-:W-:Y:S01]  /*07b0*/  NOP ;  /* 0x0000000000007918 */ /* 0x000fe20000000000 */
[----:B--2---:R-:W-:-:S13]  /*07c0*/  ISETP.NE.AND P0, PT, R2, 0x3, PT ;  /* 0x000000030200780c */ /* 0x004fda0003f05270 */
[----:B------:R-:W-:Y:S05]  /*07d0*/  @P0 BRA `(.L_x_11) ;  /* 0x0000000000300947 */ /* 0x000fea0003800000 */
[----:B-1----:R-:W1:Y:S01]  /*07e0*/  S2UR UR5, SR_CgaCtaId ;  /* 0x00000000000579c3 */ /* 0x002e620000008800 */
        /* <DEDUP_REMOVED lines=8> */
[----:B-1----:R2:W1:Y:S01]  /*0870*/  SYNCS.EXCH.64 URZ, [UR5+0x60], UR10 ;  /* 0x0000600a05ff75b2 */ /* 0x0024620008000100 */
[----:B------:R2:W1:Y:S02]  /*0880*/  SYNCS.EXCH.64 URZ, [UR5+0x68], UR10 ;  /* 0x0000680a05ff75b2 */ /* 0x0004640008000100 */
[----:B--2---:R-:W-:Y:S01]  /*0890*/  NOP ;  /* 0x0000000000007918 */ /* 0x004fe20000000000 */
.L_x_11:
[----:B------:R-:W2:Y:S01]  /*08a0*/  SHFL.IDX PT, R2, R101, RZ, 0x1f ;  /* 0x00001fff65027589 */ /* 0x000ea200000e0000 */
[----:B------:R-:W-:Y:S01]  /*08b0*/  NOP ;  /* 0x0000000000007918 */ /* 0x000fe20000000000 */
[----:B--2---:R-:W-:-:S13]  /*08c0*/  ISETP.NE.AND P0, PT, R2, 0x4, PT ;  /* 0x000000040200780c */ /* 0x004fda0003f05270 */
[----:B------:R-:W-:Y:S05]  /*08d0*/  @P0 BRA `(.L_x_12) ;  /* 0x00000000004c0947 */ /* 0x000fea0003800000 */
[----:B-1----:R-:W1:Y:S01]  /*08e0*/  S2UR UR5, SR_CgaCtaId ;  /* 0x00000000000579c3 */ /* 0x002e620000008800 */
[----:B------:R-:W-:Y:S01]  /*08f0*/  UMOV UR9, 0x100 ;  /* 0x0000010000097882 */ /* 0x000fe20000000000 */
[----:B------:R-:W-:Y:S01]  /*0900*/  UMOV UR7, 0x400 ;  /* 0x0000040000077882 */ /* 0x000fe20000000000 */
[----:B------:R-:W-:Y:S01]  /*0910*/  USEL UR9, UR9, 0xe0, UP2 ;  /* 0x000000e009097887 */ /* 0x000fe20009000000 */
[----:B------:R-:W-:Y:S01]  /*0920*/  UMOV UR4, 0x1 ;  /* 0x0000000100047882 */ /* 0x000fe20000000000 */
[----:B------:R-:W-:Y:S01]  /*0930*/  ELECT P0, URZ, PT ;  /* 0x0000000000ff782f */ /* 0x000fe20003800000 */
[----:B------:R-:W-:-:S04]  /*0940*/  UIADD3 UR10, UPT, UPT, -UR4, 0x100000, URZ ;  /* 0x00100000040a7890 */ /* 0x000fc8000fffe1ff */
[----:B------:R-:W-:Y:S02]  /*0950*/  USHF.L.U32 UR11, UR10, 0xb, URZ ;  /* 0x0000000b0a0b7899 */ /* 0x000fe400080006ff */
[----:B------:R-:W-:Y:S02]  /*0960*/  USHF.L.U32 UR10, UR10, 0x1, URZ ;  /* 0x000000010a0a7899 */ /* 0x000fe400080006ff */
[----:B------:R-:W-:-:S04]  /*0970*/  UIADD3 UR12, UPT, UPT, -UR9, 0x100000, URZ ;  /* 0x00100000090c7890 */ /* 0x000fc8000fffe1ff */
[----:B------:R-:W-:Y:S02]  /*0980*/  USHF.L.U32 UR13, UR12, 0xb, URZ ;  /* 0x0000000b0c0d7899 */ /* 0x000fe400080006ff */
[----:B------:R-:W-:Y:S02]  /*0990*/  USHF.L.U32 UR12, UR12, 0x1, URZ ;  /* 0x000000010c0c7899 */ /* 0x000fe400080006ff */
[----:B-1----:R-:W-:Y:S01]  /*09a0*/  ULEA UR5, UR5, UR7, 0x18 ;  /* 0x0000000705057291 */ /* 0x002fe2000f8ec0ff */
[----:B------:R-:W1:Y:S11]  /*09b0*/  FENCE.VIEW.ASYNC.S ;  /* 0x00000000000073c6 */ /* 0x000e760000000000 */
[----:B-1----:R2:W1:Y:S01]  /*09c0*/  SYNCS.EXCH.64 URZ, [UR5+0x70], UR10 ;  /* 0x0000700a05ff75b2 */ /* 0x0024620008000100 */
[----:B------:R2:W1:Y:S01]  /*09d0*/  SYNCS.EXCH.64 URZ, [UR5+0x80], UR12 ;  /* 0x0000800c05ff75b2 */ /* 0x0004620008000100 */
[----:B------:R2:W1:Y:S01]  /*09e0*/  SYNCS.EXCH.64 URZ, [UR5+0x78], UR10 ;  /* 0x0000780a05ff75b2 */ /* 0x0004620008000100 */
[----:B------:R2:W1:Y:S02]  /*09f0*/  SYNCS.EXCH.64 URZ, [UR5+0x88], UR12 ;  /* 0x0000880c05ff75b2 */ /* 0x0004640008000100 */
[----:B--2---:R-:W-:Y:S01]  /*0a00*/  NOP ;  /* 0x0000000000007918 */ /* 0x004fe20000000000 */
.L_x_12:
        /* <DEDUP_REMOVED lines=26> */
.L_x_13:
        /* <DEDUP_REMOVED lines=18> */
.L_x_14:
[----:B-1----:R-:W1:Y:S01]  /*0cd0*/  S2UR UR5, SR_CTAID.X ;  /* 0x00000000000579c3 */ /* 0x002e620000002500 */
[----:B------:R-:W-:-:S05]  /*0ce0*/  CS2R.32 R95, SR_CgaSize ;  /* 0x00000000005f7805 */ /* 0x000fca0000008a00 */
[----:B------:R-:W-:-:S05]  /*0cf0*/  IMAD R95, R95, -0xa0, RZ ;  /* 0xffffff605f5f7824 */ /* 0x000fca00078e02ff */
[----:B------:R-:W-:-:S14]  /*0d00*/  R2UR UR9, R95 ;  /* 0x000000005f0972ca */ /* 0x000fdc00000e0000 */
[----:B------:R-:W2:Y:S01]  /*0d10*/  LDCU UR9, c[0x0][UR9+0x2b0] ;  /* 0x00005600090977ac */ /* 0x000ea20008000800 */
[----:B------:R-:W-:Y:S01]  /*0d20*/  NOP ;  /* 0x0000000000007918 */ /* 0x000fe20000000000 */
[----:B------:R-:W-:-:S05]  /*0d30*/  CS2R.32 R95, SR_CgaSize ;  /* 0x00000000005f7805 */ /* 0x000fca0000008a00 */
[----:B------:R-:W-:-:S05]  /*0d40*/  IMAD R95, R95, -0xa0, RZ ;  /* 0xffffff605f5f7824 */ /* 0x000fca00078e02ff */
[----:B------:R-:W-:-:S14]  /*0d50*/  R2UR UR7, R95 ;  /* 0x000000005f0772ca */ /* 0x000fdc00000e0000 */
[----:B------:R-:W3:Y:S01]  /*0d60*/  LDCU UR7, c[0x0][UR7+0x2b4] ;  /* 0x00005680070777ac */ /* 0x000ee20008000800 */
[----:B------:R-:W4:Y:S08]  /*0d70*/  S2UR UR4, SR_CTAID.Y ;  /* 0x00000000000479c3 */ /* 0x000f300000002600 */
[----:B------:R-:W3:Y:S01]  /*0d80*/  LDC R10, c[0x0][0xb24] ;  /* 0x0002c900ff0a7b82 */ /* 0x000ee20000000800 */
[----:B-1----:R-:W-:-:S02]  /*0d90*/  I2FP.F32.U32 R95, UR5 ;  /* 0x00000005005f7c45 */ /* 0x002fc40008201000 */
[----:B------:R-:W-:-:S05]  /*0da0*/  CS2R.32 R3, SR_CgaSize ;  /* 0x0000000000037805 */ /* 0x000fca0000008a00 */
[----:B------:R-:W-:-:S06]  /*0db0*/  IMAD R3, R3, -0xa0, RZ ;  /* 0xffffff6003037824 */ /* 0x000fcc00078e02ff */
[----:B------:R-:W1:Y:S01]  /*0dc0*/  LDC R3, c[0x0][R3+0x2a0] ;  /* 0x0000a80003037b82 */ /* 0x000e620000000800 */
[----:B------:R-:W-:Y:S01]  /*0dd0*/  MOV R15, UR5 ;  /* 0x00000005000f7c02 */ /* 0x000fe20008000f00 */
[----:B--2---:R-:W-:Y:S01]  /*0de0*/  FMUL R95, R95, UR9 ;  /* 0x000000095f5f7c20 */ /* 0x004fe20008400000 */
[----:B----4-:R-:W-:Y:S02]  /*0df0*/  I2FP.F32.U32 R94, UR4 ;  /* 0x00000004005e7c45 */ /* 0x010fe40008201000 */
[----:B------:R-:W-:-:S05]  /*0e00*/  CS2R.32 R2, SR_CgaSize ;  /* 0x0000000000027805 */ /* 0x000fca0000008a00 */
[----:B------:R-:W-:-:S06]  /*0e10*/  IMAD R2, R2, -0xa0, RZ ;  /* 0xffffff6002027824 */ /* 0x000fcc00078e02ff */
[----:B------:R-:W2:Y:S01]  /*0e20*/  LDC R2, c[0x0][R2+0x2a4] ;  /* 0x0000a90002027b82 */ /* 0x000ea20000000800 */
[----:B------:R-:W-:Y:S01]  /*0e30*/  MOV R14, UR4 ;  /* 0x00000004000e7c02 */ /* 0x000fe20008000f00 */
[----:B------:R-:W4:Y:S01]  /*0e40*/  F2I.U32.TRUNC.NTZ R95, R95 ;  /* 0x0000005f005f7305 */ /* 0x000f22000020f000 */
[----:B---3--:R-:W-:-:S05]  /*0e50*/  FMUL R94, R94, UR7 ;  /* 0x000000075e5e7c20 */ /* 0x008fca0008400000 */
[----:B------:R-:W-:Y:S01]  /*0e60*/  BAR.SYNC.DEFER_BLOCKING 0x0 ;  /* 0x0000000000007b1d */ /* 0x000fe20000010000 */
[----:B------:R-:W-:-:S05]  /*0e70*/  ISETP.GE.AND P0, PT, R10, 0x1, PT ;  /* 0x000000010a00780c */ /* 0x000fca0003f06270 */
[----:B------:R-:W3:Y:S02]  /*0e80*/  F2I.U32.TRUNC.NTZ R94, R94 ;  /* 0x0000005e005e7305 */ /* 0x000ee4000020f000 */
[----:B------:R-:W2:Y:S01]  /*0e90*/  S2UR UR36, SR_CTAID.Z ;  /* 0x00000000002479c3 */ /* 0x000ea20000002700 */
[----:B----4-:R-:W-:-:S05]  /*0ea0*/  IADD3 R95, PT, PT, -R95, RZ, RZ ;  /* 0x000000ff5f5f7210 */ /* 0x010fca0007ffe1ff */
[----:B-1----:R-:W-:Y:S01]  /*0eb0*/  IMAD R95, R3, R95, UR5 ;  /* 0x00000005035f7e24 */ /* 0x002fe2000f8e025f */
[----:B---3--:R-:W-:-:S05]  /*0ec0*/  IADD3 R94, PT, PT, -R94, RZ, RZ ;  /* 0x000000ff5e5e7210 */ /* 0x008fca0007ffe1ff */
[----:B--2---:R-:W-:Y:S01]  /*0ed0*/  IMAD R94, R2, R94, UR4 ;  /* 0x00000004025e7e24 */ /* 0x004fe2000f8e025e */
[----:B------:R-:W-:Y:S06]  /*0ee0*/  @!P0 BRA `(.L_x_15) ;  /* 0x0000000000b88947 */ /* 0x000fec0003800000 */
[----:B------:R-:W1:Y:S01]  /*0ef0*/  LDC.64 R4, c[0x0][0xb18] ;  /* 0x0002c600ff047b82 */ /* 0x000e620000000a00 */
[----:B------:R-:W-:-:S07]  /*0f00*/  ISETP.NE.AND P0, PT, R10, 0x1, PT ;  /* 0x000000010a00780c */ /* 0x000fce0003f05270 */
[----:B------:R-:W2:Y:S08]  /*0f10*/  LDC R9, c[0x0][0xb0c] ;  /* 0x0002c300ff097b82 */ /* 0x000eb00000000800 */
[----:B------:R-:W3:Y:S08]  /*0f20*/  LDC R12, c[0x0][0x370] ;  /* 0x0000dc00ff0c7b82 */ /* 0x000ef00000000800 */
[----:B------:R-:W4:Y:S01]  /*0f30*/  LDC R11, c[0x0][0x374] ;  /* 0x0000dd00ff0b7b82 */ /* 0x000f220000000800 */
[----:B-1----:R-:W-:-:S07]  /*0f40*/  ISETP.NE.AND P1, PT, R4, 0x1, PT ;  /* 0x000000010400780c */ /* 0x002fce0003f25270 */
[----:B------:R-:W3:Y:S01]  /*0f50*/  LDC.64 R6, c[0x0][0xb10] ;  /* 0x0002c400ff067b82 */ /* 0x000ee20000000a00 */
[----:B--2---:R-:W-:-:S07]  /*0f60*/  ISETP.NE.AND P2, PT, R9, 0x1, PT ;  /* 0x000000010900780c */ /* 0x004fce0003f45270 */
[----:B------:R-:W1:Y:S08]  /*0f70*/  LDC R8, c[0x0][0xb20] ;  /* 0x0002c800ff087b82 */ /* 0x000e700000000800 */
[----:B------:R-:W2:Y:S01]  /*0f80*/  LDC.64 R2, c[0x0][0xb28] ;  /* 0x0002ca00ff027b82 */ /* 0x000ea20000000a00 */
[----:B----4-:R-:W-:-:S04]  /*0f90*/  IMAD.HI.U32 R13, R11, R5, RZ ;  /* 0x000000050b0d7227 */ /* 0x010fc800078e00ff */
[----:B------:R-:W-:-:S04]  /*0fa0*/  IMAD.HI.U32 R5, R14, R5, RZ ;  /* 0x000000050e057227 */ /* 0x000fc800078e00ff */
[----:B---3--:R-:W-:-:S05]  /*0fb0*/  IMAD.HI.U32 R16, R12, R6, RZ ;  /* 0x000000060c107227 */ /* 0x008fca00078e00ff */
[-C--:B------:R-:W-:Y:S01]  /*0fc0*/  @P2 SHF.R.U32.HI R12, RZ, R7.reuse, R16 ;  /* 0x00000007ff0c2219 */ /* 0x080fe20000011610 */
[----:B------:R-:W-:Y:S01]  /*0fd0*/  IMAD.HI.U32 R16, R15, R6, RZ ;  /* 0x000000060f107227 */ /* 0x000fe200078e00ff */
[-C--:B-1----:R-:W-:Y:S02]  /*0fe0*/  @P1 SHF.R.U32.HI R11, RZ, R8.reuse, R13 ;  /* 0x00000008ff0b1219 */ /* 0x082fe4000001160d */
[----:B------:R-:W-:Y:S02]  /*0ff0*/  SHF.R.U32.HI R5, RZ, R8, R5 ;  /* 0x00000008ff057219 */ /* 0x000fe40000011605 */
[----:B------:R-:W-:Y:S02]  /*1000*/  SHF.R.U32.HI R16, RZ, R7, R16 ;  /* 0x00000007ff107219 */ /* 0x000fe40000011610 */
[----:B------:R-:W-:Y:S01]  /*1010*/  SEL R5, R14, R5, !P1 ;  /* 0x000000050e057207 */ /* 0x000fe20004800000 */
[----:B--2---:R-:W-:Y:S01]  /*1020*/  IMAD.HI.U32 R13, R11, R2, RZ ;  /* 0x000000020b0d7227 */ /* 0x004fe200078e00ff */
[----:B------:R-:W-:-:S03]  /*1030*/  SEL R16, R15, R16, !P2 ;  /* 0x000000100f107207 */ /* 0x000fc60005000000 */
[----:B------:R-:W-:Y:S01]  /*1040*/  IMAD.HI.U32 R6, R12, R2, RZ ;  /* 0x000000020c067227 */ /* 0x000fe200078e00ff */
[----:B------:R-:W-:-:S04]  /*1050*/  @P0 SHF.R.U32.HI R11, RZ, R3, R13 ;  /* 0x00000003ff0b0219 */ /* 0x000fc8000001160d */
[----:B------:R-:W-:Y:S01]  /*1060*/  @P0 SHF.R.U32.HI R12, RZ, R3, R6 ;  /* 0x00000003ff0c0219 */ /* 0x000fe20000011606 */
[----:B------:R-:W-:-:S04]  /*1070*/  IMAD R11, R11, R10, RZ ;  /* 0x0000000a0b0b7224 */ /* 0x000fc800078e02ff */
[----:B------:R-:W-:Y:S01]  /*1080*/  IMAD R6, R12, R10, RZ ;  /* 0x0000000a0c067224 */ /* 0x000fe200078e02ff */
[----:B------:R-:W-:-:S04]  /*1090*/  ISETP.GE.AND P1, PT, R5, R11, PT ;  /* 0x0000000b0500720c */ /* 0x000fc80003f26270 */
[----:B------:R-:W-:Y:S01]  /*10a0*/  ISETP.GE.OR P1, PT, R16, R6, P1 ;  /* 0x000000061000720c */ /* 0x000fe20000f26670 */
[----:B------:R-:W-:-:S05]  /*10b0*/  IMAD.HI.U32 R6, R5, R2, RZ ;  /* 0x0000000205067227 */ /* 0x000fca00078e00ff */
[----:B------:R-:W-:-:S04]  /*10c0*/  SHF.R.U32.HI R6, RZ, R3, R6 ;  /* 0x00000003ff067219 */ /* 0x000fc80000011606 */
[----:B------:R-:W-:-:S03]  /*10d0*/  SEL R6, R5, R6, !P0 ;  /* 0x0000000605067207 */ /* 0x000fc60004000000 */
[----:B------:R-:W-:Y:S01]  /*10e0*/  @!P1 IMAD.HI.U32 R7, R16, R2, RZ ;  /* 0x0000000210079227 */ /* 0x000fe200078e00ff */
[----:B------:R-:W-:-:S04]  /*10f0*/  IADD3 R2, PT, PT, -R6, RZ, RZ ;  /* 0x000000ff06027210 */ /* 0x000fc80007ffe1ff */
[----:B------:R-:W-:Y:S01]  /*1100*/  @!P1 SHF.R.U32.HI R3, RZ, R3, R7 ;  /* 0x00000003ff039219 */ /* 0x000fe20000011607 */
[----:B------:R-:W-:Y:S01]  /*1110*/  IMAD R2, R10, R2, R5 ;  /* 0x000000020a027224 */ /* 0x000fe200078e0205 */
[----:B------:R-:W-:Y:S02]  /*1120*/  IADD3 R7, PT, PT, -R5, RZ, RZ ;  /* 0x000000ff05077210 */ /* 0x000fe40007ffe1ff */
[----:B------:R-:W-:-:S03]  /*1130*/  @!P1 SEL R3, R16, R3, !P0 ;  /* 0x0000000310039207 */ /* 0x000fc60004000000 */
[----:B------:R-:W-:Y:S02]  /*1140*/  IMAD R7, R4, R7, R14 ;  /* 0x0000000704077224 */ /* 0x000fe400078e020e */
[--C-:B------:R-:W-:Y:S02]  /*1150*/  @!P1 IMAD.IADD R6, R6, 0x1, -R3.reuse ;  /* 0x0000000106069824 */ /* 0x100fe400078e0a03 */
[----:B------:R-:W-:Y:S01]  /*1160*/  @!P1 IMAD R3, R2, R12, R3 ;  /* 0x0000000c02039224 */ /* 0x000fe200078e0203 */
[----:B------:R-:W-:Y:S01]  /*1170*/  IADD3 R2, PT, PT, -R16, RZ, RZ ;  /* 0x000000ff10027210 */ /* 0x000fe20007ffe1ff */
[----:B------:R-:W-:Y:S02]  /*1180*/  @!P1 IMAD R5, R6, R10, R16 ;  /* 0x0000000a06059224 */ /* 0x000fe400078e0210 */
[----:B------:R-:W-:Y:S02]  /*1190*/  @!P1 IMAD.MOV.U32 R16, RZ, RZ, R3 ;  /* 0x000000ffff109224 */ /* 0x000fe400078e0003 */
[----:B------:R-:W-:-:S02]  /*11a0*/  IMAD R2, R9, R2, R15 ;  /* 0x0000000209027224 */ /* 0x000fc400078e020f */
[----:B------:R-:W-:Y:S02]  /*11b0*/  IMAD R14, R5, R4, R7 ;  /* 0x00000004050e7224 */ /* 0x000fe400078e0207 */
[----:B------:R-:W-:Y:S02]  /*11c0*/  IMAD R15, R16, R9, R2 ;  /* 0x00000009100f7224 */ /* 0x000fe400078e0202 */
.L_x_15:
[----:B------:R-:W1:Y:S01]  /*11d0*/  LDCU UR4, c[0x0][0xb30] ;  /* 0x00016600ff0477ac */ /* 0x000e620008000800 */
[----:B------:R-:W2:Y:S08]  /*11e0*/  S2UR UR37, SR_CgaCtaId ;  /* 0x00000000002579c3 */ /* 0x000eb00000008800 */
[----:B------:R-:W3:Y:S01]  /*11f0*/  LDC R40, c[0x0][0xb24] ;  /* 0x0002c900ff287b82 */ /* 0x000ee20000000800 */
[----:B-1----:R-:W-:-:S09]  /*1200*/  UISETP.NE.AND UP1, UPT, UR4, 0x1, UPT ;  /* 0x000000010400788c */ /* 0x002fd2000bf25270 */
[----:B--2---:R-:W-:Y:S05]  /*1210*/  BRA.U UP1, `(.L_x_16) ;  /* 0x0000000101407547 */ /* 0x004fea000b800000 */
[----:B------:R-:W1:Y:S08]  /*1220*/  LDC.64 R4, c[0x0][0xb10] ;  /* 0x0002c400ff047b82 */ /* 0x000e700000000a00 */
[----:B------:R-:W2:Y:S08]  /*1230*/  LDC.64 R2, c[0x0][0xb18] ;  /* 0x0002c600ff027b82 */ /* 0x000eb00000000a00 */
[----:B------:R-:W4:Y:S08]  /*1240*/  LDC R6, c[0x0][0xb20] ;  /* 0x0002c800ff067b82 */ /* 0x000f300000000800 */
[----:B------:R-:W3:Y:S01]  /*1250*/  LDC R7, c[0x0][0xb0c] ;  /* 0x0002c300ff077b82 */ /* 0x000ee20000000800 */
[----:B-1----:R-:W-:-:S05]  /*1260*/  IMAD.HI.U32 R4, R15, R4, RZ ;  /* 0x000000040f047227 */ /* 0x002fca00078e00ff */
[----:B------:R-:W-:Y:S01]  /*1270*/  SHF.R.U32.HI R4, RZ, R5, R4 ;  /* 0x00000005ff047219 */ /* 0x000fe20000011604 */
[----:B--2---:R-:W-:Y:S01]  /*1280*/  IMAD.HI.U32 R3, R14, R3, RZ ;  /* 0x000000030e037227 */ /* 0x004fe200078e00ff */
[----:B------:R-:W-:-:S04]  /*1290*/  ISETP.NE.AND P0, PT, R2, 0x1, PT ;  /* 0x000000010200780c */ /* 0x000fc80003f05270 */
[----:B----4-:R-:W-:-:S04]  /*12a0*/  SHF.R.U32.HI R3, RZ, R6, R3 ;  /* 0x00000006ff037219 */ /* 0x010fc80000011603 */
[----:B------:R-:W-:Y:S02]  /*12b0*/  SEL R3, R14, R3, !P0 ;  /* 0x000000030e037207 */ /* 0x000fe40004000000 */
[----:B---3--:R-:W-:-:S04]  /*12c0*/  ISETP.NE.AND P1, PT, R7, 0x1, PT ;  /* 0x000000010700780c */ /* 0x008fc80003f25270 */
[----:B------:R-:W-:-:S05]  /*12d0*/  SEL R4, R15, R4, !P1 ;  /* 0x000000040f047207 */ /* 0x000fca0004800000 */
[----:B------:R-:W-:Y:S02]  /*12e0*/  IMAD.IADD R5, R3, 0x1, -R4 ;  /* 0x0000000103057824 */ /* 0x000fe400078e0a04 */
[----:B------:R-:W-:Y:S02]  /*12f0*/  IMAD.IADD R3, R4, 0x1, -R3 ;  /* 0x0000000104037824 */ /* 0x000fe400078e0a03 */
[----:B------:R-:W-:Y:S02]  /*1300*/  IMAD R15, R5, R7, R15 ;  /* 0x00000007050f7224 */ /* 0x000fe400078e020f */
[----:B------:R-:W-:-:S07]  /*1310*/  IMAD R14, R3, R2, R14 ;  /* 0x00000002030e7224 */ /* 0x000fce00078e020e */
.L_x_16:
[----:B------:R-:W-:Y:S01]  /*1320*/  BAR.SYNC.DEFER_BLOCKING 0x0 ;  /* 0x0000000000007b1d */ /* 0x000fe20000010000 */
[----:B------:R-:W-:Y:S01]  /*1330*/  UISETP.NE.AND UP1, UPT, UR8, 0x2, UPT ;  /* 0x000000020800788c */ /* 0x000fe2000bf25270 */
[----:B------:R-:W-:Y:S02]  /*1340*/  ISETP.NE.OR P5, PT, R0, 0x2, !P5 ;  /* 0x000000020000780c */ /* 0x000fe40006fa5670 */
[----:B------:R-:W-:-:S06]  /*1350*/  LOP3.LUT R2, R108, 0x1f, RZ, 0xc0, !PT ;  /* 0x0000001f6c027812 */ /* 0x000fcc00078ec0ff */
[----:B------:R-:W-:Y:S05]  /*1360*/  BRA.U UP1, `(.L_x_17) ;  /* 0x0000001101147547 */ /* 0x000fea000b800000 */
[----:B------:R-:W1:Y:S01]  /*1370*/  LDCU UR13, c[0x0][0x38c] ;  /* 0x00007180ff0d77ac */ /* 0x000e620008000800 */
[----:B------:R-:W2:Y:S01]  /*1380*/  LDC R8, c[0x0][0x370] ;  /* 0x0000dc00ff087b82 */ /* 0x000ea20000000800 */
[----:B------:R-:W-:Y:S01]  /*1390*/  PLOP3.LUT P1, PT, PT, PT, UP2, 0x80, 0x8 ;  /* 0x000000000008781c */ /* 0x000fe20003f2f028 */
[----:B------:R-:W-:Y:S01]  /*13a0*/  IMAD.MOV.U32 R17, RZ, RZ, 0x1 ;  /* 0x00000001ff117424 */ /* 0x000fe200078e00ff */
[----:B------:R-:W-:Y:S01]  /*13b0*/  ISETP.EQ.OR P4, PT, R2, RZ, P5 ;  /* 0x000000ff0200720c */ /* 0x000fe20002f82670 */
[----:B------:R-:W-:Y:S01]  /*13c0*/  IMAD.MOV.U32 R16, RZ, RZ, RZ ;  /* 0x000000ffff107224 */ /* 0x000fe200078e00ff */
[----:B------:R-:W-:Y:S02]  /*13d0*/  PLOP3.LUT P1, PT, P1, PT, PT, 0x8, 0x80 ;  /* 0x000000000080781c */ /* 0x000fe40000f2e170 */
[----:B------:R-:W-:Y:S01]  /*13e0*/  CS2R R12, SRZ ;  /* 0x00000000000c7805 */ /* 0x000fe2000001ff00 */
[----:B------:R-:W-:Y:S01]  /*13f0*/  IMAD.MOV.U32 R11, RZ, RZ, 0x1 ;  /* 0x00000001ff0b7424 */ /* 0x000fe200078e00ff */
[----:B------:R-:W4:Y:S01]  /*1400*/  LDC R0, c[0x0][0x374] ;  /* 0x0000dd00ff007b82 */ /* 0x000f220000000800 */
[----:B------:R-:W2:Y:S01]  /*1410*/  LDCU.64 UR22, c[0x0][0x348] ;  /* 0x00006900ff1677ac */ /* 0x000ea20008000a00 */
[----:B------:R-:W-:Y:S01]  /*1420*/  UMOV UR6, URZ ;  /* 0x000000ff00067c82 */ /* 0x000fe20008000000 */
[----:B-1----:R-:W-:-:S04]  /*1430*/  UIADD3 UR5, UPT, UPT, UR13, 0x3f, URZ ;  /* 0x0000003f0d057890 */ /* 0x002fc8000fffe0ff */
[----:B------:R-:W-:-:S04]  /*1440*/  USHF.R.S32.HI UR4, URZ, 0x1f, UR5 ;  /* 0x0000001fff047899 */ /* 0x000fc80008011405 */
[----:B------:R-:W-:-:S04]  /*1450*/  ULEA.HI UR4, UR4, UR5, URZ, 0x6 ;  /* 0x0000000504047291 */ /* 0x000fc8000f8f30ff */
[----:B------:R-:W-:Y:S02]  /*1460*/  USHF.R.S32.HI UR15, URZ, 0x6, UR4 ;  /* 0x00000006ff0f7899 */ /* 0x000fe40008011404 */
[----:B------:R-:W-:Y:S02]  /*1470*/  UIADD3 UR4, UPT, UPT, UR13, -0x1, URZ ;  /* 0xffffffff0d047890 */ /* 0x000fe4000fffe0ff */
[----:B------:R-:W-:Y:S02]  /*1480*/  UISETP.LT.U32.AND UP0, UPT, UR15, 0x2, UPT ;  /* 0x000000020f00788c */ /* 0x000fe4000bf01070 */
[----:B------:R-:W-:Y:S02]  /*1490*/  UISETP.GE.U32.AND UP1, UPT, UR4, -0x7f, UPT ;  /* 0xffffff810400788c */ /* 0x000fe4000bf26070 */
[----:B------:R-:W-:Y:S02]  /*14a0*/  USEL UR14, UR15, 0x2, UP0 ;  /* 0x000000020f0e7887 */ /* 0x000fe40008000000 */
[----:B------:R-:W-:-:S02]  /*14b0*/  UIADD3 UR13, UPT, UPT, UR13, 0x7e, URZ ;  /* 0x0000007e0d0d7890 */ /* 0x000fc4000fffe0ff */
[----:B------:R-:W-:Y:S02]  /*14c0*/  UIADD3 UR5, UPT, UPT, UR14, -0x1, URZ ;  /* 0xffffffff0e057890 */ /* 0x000fe4000fffe0ff */
[----:B------:R-:W-:-:S03]  /*14d0*/  UIADD3 UR7, UPT, UPT, UR15, -UR14, URZ ;  /* 0x8000000e0f077290 */ /* 0x000fc6000fffe0ff */
[----:B------:R-:W-:-:S04]  /*14e0*/  @UP1 UIADD3 UR5, UPT, UPT, UR14, URZ, URZ ;  /* 0x000000ff0e051290 */ /* 0x000fc8000fffe0ff */
[----:B--2---:R-:W-:-:S12]  /*14f0*/  UIADD3 UR5, UPT, UPT, UR5, 0x1, URZ ;  /* 0x0000000105057890 */ /* 0x004fd8000fffe0ff */
.L_x_35:
[----:B------:R-:W-:Y:S01]  /*1500*/  UISETP.NE.AND UP0, UPT, UR37, URZ, UPT ;  /* 0x000000ff2500728c */ /* 0x000fe2000bf05270 */
[----:B------:R-:W1:Y:S08]  /*1510*/  S2UR UR37, SR_CgaCtaId ;  /* 0x00000000002579c3 */ /* 0x000e700000008800 */
[----:B------:R-:W-:Y:S05]  /*1520*/  BRA.U UP0, `(.L_x_18) ;  /* 0x0000000100347547 */ /* 0x000fea000b800000 */
[----:B------:R-:W2:Y:S01]  /*1530*/  S2R R2, SR_CgaCtaId ;  /* 0x0000000000027919 */ /* 0x000ea20000008800 */
[----:B------:R-:W-:-:S04]  /*1540*/  MOV R3, 0x400 ;  /* 0x0000040000037802 */ /* 0x000fc80000000f00 */
[----:B--2---:R-:W-:Y:S02]  /*1550*/  LEA R2, R2, R3, 0x18 ;  /* 0x0000000302027211 */ /* 0x004fe400078ec0ff */
[----:B------:R-:W-:-:S03]  /*1560*/  SHF.L.U32 R3, R11, 0x1f, RZ ;  /* 0x0000001f0b037819 */ /* 0x000fc600000006ff */
[----:B------:R-:W-:-:S04]  /*1570*/  IMAD R2, R12, 0x8, R2 ;  /* 0x000000080c027824 */ /* 0x000fc800078e0202 */
[----:B------:R-:W2:Y:S02]  /*1580*/  SYNCS.PHASECHK.TRANS64.TRYWAIT P0, [R2+URZ+0xe0], R3 ;  /* 0x0000e003020075a7 */ /* 0x000ea400080011ff */
[----:B--2---:R-:W-:Y:S05]  /*1590*/  @!P0 BRA `(.L_x_19) ;  /* 0x0000007800048947 */ /* 0x004fea0003800000 */
.L_x_123:
[----:B------:R-:W-:Y:S01]  /*15a0*/  VIADD R12, R12, 0x1 ;  /* 0x000000010c0c7836 */ /* 0x000fe20000000000 */
[----:B------:R2:W-:Y:S04]  /*15b0*/  SYNCS.ARRIVE.TRANS64.A1T0 RZ, [R2+URZ+0xd0], RZ ;  /* 0x0000d0ff02ff79a7 */ /* 0x0005e800081000ff */
[----:B------:R-:W-:-:S04]  /*15c0*/  ISETP.NE.AND P0, PT, R12, 0x2, PT ;  /* 0x000000020c00780c */ /* 0x000fc80003f05270 */
[----:B------:R-:W-:Y:S02]  /*15d0*/  SEL R12, R12, RZ, P0 ;  /* 0x000000ff0c0c7207 */ /* 0x000fe40000000000 */
[----:B--2---:R-:W-:-:S04]  /*15e0*/  SEL R2, RZ, 0x1, P0 ;  /* 0x00000001ff027807 */ /* 0x004fc80000000000 */
[----:B------:R-:W-:-:S07]  /*15f0*/  LOP3.LUT R11, R11, R2, RZ, 0x3c, !PT ;  /* 0x000000020b0b7212 */ /* 0x000fce00078e3cff */
.L_x_18:
[----:B------:R-:W-:Y:S01]  /*1600*/  UMOV UR4, 0x400 ;  /* 0x0000040000047882 */ /* 0x000fe20000000000 */
[----:B------:R-:W-:Y:S01]  /*1610*/  SHF.L.U32 R2, R17, 0x1f, RZ ;  /* 0x0000001f11027819 */ /* 0x000fe200000006ff */
[----:B-1----:R-:W-:Y:S01]  /*1620*/  ULEA UR4, UR37, UR4, 0x18 ;  /* 0x0000000425047291 */ /* 0x002fe2000f8ec0ff */
[----:B------:R-:W-:Y:S01]  /*1630*/  R2UR UR35, R15 ;  /* 0x000000000f2372ca */ /* 0x000fe200000e0000 */
[----:B------:R-:W-:Y:S01]  /*1640*/  UISETP.GE.U32.AND UP0, UPT, UR13, 0x7f, UPT ;  /* 0x0000007f0d00788c */ /* 0x000fe2000bf06070 */
[----:B------:R-:W-:Y:S01]  /*1650*/  R2UR UR11, R14 ;  /* 0x000000000e0b72ca */ /* 0x000fe200000e0000 */
[----:B------:R-:W-:Y:S01]  /*1660*/  ULEA UR8, UR6, UR4, 0x3 ;  /* 0x0000000406087291 */ /* 0x000fe2000f8e18ff */
[----:B------:R-:W-:-:S08]  /*1670*/  UMOV UR24, URZ ;  /* 0x000000ff00187c82 */ /* 0x000fd00008000000 */
[----:B------:R1:W2:Y:S01]  /*1680*/  SYNCS.PHASECHK.TRANS64.TRYWAIT P0, [UR8+0x10], R2 ;  /* 0x00001002ff0075a7 */ /* 0x0002a20008001108 */
[----:B------:R-:W-:Y:S02]  /*1690*/  USHF.L.U32 UR35, UR35, 0x6, URZ ;  /* 0x0000000623237899 */ /* 0x000fe400080006ff */
[----:B------:R-:W-:Y:S01]  /*16a0*/  USHF.L.U32 UR11, UR11, 0x8, URZ ;  /* 0x000000080b0b7899 */ /* 0x000fe200080006ff */
[----:B------:R-:W-:Y:S11]  /*16b0*/  BRA.U !UP0, `(.L_x_20) ;  /* 0x0000000108a87547 */ /* 0x000ff6000b800000 */
[----:B------:R-:W-:Y:S01]  /*16c0*/  UMOV UR16, URZ ;  /* 0x000000ff00107c82 */ /* 0x000fe20008000000 */
[----:B------:R-:W-:-:S05]  /*16d0*/  UMOV UR17, UR6 ;  /* 0x0000000600117c82 */ /* 0x000fca0008000000 */
.L_x_25:
[----:B-1----:R-:W-:Y:S01]  /*16e0*/  ULEA UR33, UR17, UR4, 0x3 ;  /* 0x0000000411217291 */ /* 0x002fe2000f8e18ff */
[----:B--2---:R-:W-:Y:S01]  /*16f0*/  @!P5 MOV R3, 0x5000 ;  /* 0x000050000003d802 */ /* 0x004fe20000000f00 */
[----:B--2---:R-:W-:Y:S10]  /*1700*/  @P0 BRA `(.L_x_21) ;  /* 0x00000000000c0947 */ /* 0x004ff40003800000 */
[----:B------:R-:W-:-:S04]  /*1710*/  SHF.L.U32 R4, R17, 0x1f, RZ ;  /* 0x0000001f11047819 */ /* 0x000fc800000006ff */
[----:B------:R-:W2:Y:S02]  /*1720*/  SYNCS.PHASECHK.TRANS64.TRYWAIT P0, [UR33+0x10], R4 ;  /* 0x00001004ff0075a7 */ /* 0x000ea40008001121 */
[----:B--2---:R-:W-:Y:S05]  /*1730*/  @!P0 BRA `(.L_x_22) ;  /* 0x0000007400b08947 */ /* 0x004fea0003800000 */
.L_x_21:
[----:B------:R2:W-:Y:S01]  /*1740*/  @!P5 SYNCS.ARRIVE.TRANS64 RZ, [UR33], R3 ;  /* 0x00000003ffffd9a7 */ /* 0x0005e20008000021 */
[----:B------:R-:W-:Y:S04]  /*1750*/  BSSY.RECONVERGENT B0, `(.L_x_23) ;  /* 0x0000003000007945 */ /* 0x000fe80003800200 */
[----:B------:R-:W-:Y:S05]  /*1760*/  @P4 BRA `(.L_x_24) ;  /* 0x0000000000044947 */ /* 0x000fea0003800000 */
[----:B------:R-:W-:Y:S05]  /*1770*/  BPT.TRAP 0x1 ;  /* 0x000000040000795c */ /* 0x000fea0000300000 */
.L_x_24:
[----:B------:R-:W-:Y:S05]  /*1780*/  BSYNC.RECONVERGENT B0 ;  /* 0x0000000000007941 */ /* 0x000fea0003800200 */
.L_x_23:
[----:B------:R-:W-:Y:S02]  /*1790*/  UIADD3 UR6, UPT, UPT, UR17, 0x1, URZ ;  /* 0x0000000111067890 */ /* 0x000fe4000fffe0ff */
[----:B------:R-:W-:Y:S02]  /*17a0*/  ULEA UR32, UR17, UR4, 0xc ;  /* 0x0000000411207291 */ /* 0x000fe4000f8e60ff */
[----:B------:R-:W-:Y:S02]  /*17b0*/  UISETP.NE.AND UP0, UPT, UR6, 0x2, UPT ;  /* 0x000000020600788c */ /* 0x000fe4000bf05270 */
[----:B------:R-:W-:Y:S02]  /*17c0*/  UIADD3 UR26, UP1, UPT, UR22, 0x80, URZ ;  /* 0x00000080161a7890 */ /* 0x000fe4000ff3e0ff */
[----:B------:R-:W-:Y:S02]  /*17d0*/  USEL UR9, URZ, 0x1, UP0 ;  /* 0x00000001ff097887 */ /* 0x000fe40008000000 */
[----:B------:R-:W-:-:S02]  /*17e0*/  USEL UR6, UR6, URZ, UP0 ;  /* 0x000000ff06067287 */ /* 0x000fc40008000000 */
[----:B------:R-:W-:Y:S02]  /*17f0*/  UIADD3 UR20, UP0, UPT, UR22, 0x180, URZ ;  /* 0x0000018016147890 */ /* 0x000fe4000ff1e0ff */
[----:B------:R-:W-:Y:S01]  /*1800*/  ULEA UR8, UR6, UR4, 0x3 ;  /* 0x0000000406087291 */ /* 0x000fe2000f8e18ff */
[----:B------:R-:W-:Y:S01]  /*1810*/  LOP3.LUT R17, R17, UR9, RZ, 0x3c, !PT ;  /* 0x0000000911117c12 */ /* 0x000fe2000f8e3cff */
[----:B------:R-:W-:Y:S02]  /*1820*/  USHF.L.U32 UR34, UR16, 0x6, URZ ;  /* 0x0000000610227899 */ /* 0x000fe400080006ff */
[----:B------:R-:W-:Y:S01]  /*1830*/  UIADD3.X UR27, UPT, UPT, URZ, UR23, URZ, UP1, !UPT ;  /* 0x00000017ff1b7290 */ /* 0x000fe20008ffe4ff */
[----:B-1----:R-:W-:Y:S01]  /*1840*/  SHF.L.U32 R2, R17, 0x1f, RZ ;  /* 0x0000001f11027819 */ /* 0x002fe200000006ff */
[----:B------:R-:W-:Y:S02]  /*1850*/  UIADD3 UR32, UPT, UPT, UR32, 0x6400, URZ ;  /* 0x0000640020207890 */ /* 0x000fe4000fffe0ff */
[----:B------:R-:W-:Y:S01]  /*1860*/  UIADD3.X UR21, UPT, UPT, URZ, UR23, URZ, UP0, !UPT ;  /* 0x00000017ff157290 */ /* 0x000fe200087fe4ff */
[----:B------:R1:W1:Y:S01]  /*1870*/  SYNCS.PHASECHK.TRANS64.TRYWAIT P0, [UR8+0x10], R2 ;  /* 0x00001002ff0075a7 */ /* 0x0002620008001108 */
[----:B------:R-:W-:Y:S01]  /*1880*/  ULEA UR8, UR17, UR4, 0xe ;  /* 0x0000000411087291 */ /* 0x000fe2000f8e70ff */
[----:B------:R-:W-:Y:S01]  /*1890*/  UMOV UR18, 0x0 ;  /* 0x0000000000127882 */ /* 0x000fe20000000000 */
[----:B------:R-:W-:-:S02]  /*18a0*/  UMOV UR19, 0x10000000 ;  /* 0x1000000000137882 */ /* 0x000fc40000000000 */
[----:B------:R-:W-:Y:S01]  /*18b0*/  UIADD3 UR8, UPT, UPT, UR8, 0x8400, URZ ;  /* 0x0000840008087890 */ /* 0x000fe2000fffe0ff */
[----:B------:R1:W-:Y:S01]  /*18c0*/  UTMALDG.3D [UR32], [UR26], desc[UR18] ;  /* 0x000012201a0075b4 */ /* 0x0003e20008011000 */
[----:B------:R-:W-:Y:S01]  /*18d0*/  UMOV UR12, UR36 ;  /* 0x00000024000c7c82 */ /* 0x000fe20008000000 */
[----:B------:R-:W-:Y:S01]  /*18e0*/  UMOV UR9, UR33 ;  /* 0x0000002100097c82 */ /* 0x000fe20008000000 */
[----:B------:R-:W-:Y:S01]  /*18f0*/  UMOV UR10, UR34 ;  /* 0x00000022000a7c82 */ /* 0x000fe20008000000 */
[----:B------:R-:W-:Y:S01]  /*1900*/  UIADD3 UR16, UPT, UPT, UR16, 0x1, URZ ;  /* 0x0000000110107890 */ /* 0x000fe2000fffe0ff */
[----:B------:R-:W-:Y:S01]  /*1910*/  UMOV UR24, UR5 ;  /* 0x0000000500187c82 */ /* 0x000fe20008000000 */
[----:B------:R-:W-:Y:S02]  /*1920*/  UMOV UR17, UR6 ;  /* 0x0000000600117c82 */ /* 0x000fe40008000000 */
[----:B------:R1:W-:Y:S01]  /*1930*/  UTMALDG.3D [UR8], [UR20], desc[UR18] ;  /* 0x00001208140075b4 */ /* 0x0003e20008011000 */
[----:B------:R-:W-:-:S09]  /*1940*/  UISETP.NE.AND UP0, UPT, UR16, UR5, UPT ;  /* 0x000000051000728c */ /* 0x000fd2000bf05270 */
[----:B------:R-:W-:Y:S05]  /*1950*/  BRA.U UP0, `(.L_x_25) ;  /* 0xfffffffd00607547 */ /* 0x000fea000b83ffff */
.L_x_20:
[----:B-1----:R-:W-:Y:S01]  /*1960*/  ULEA UR8, UR6, UR4, 0x3 ;  /* 0x0000000406087291 */ /* 0x002fe2000f8e18ff */
[----:B------:R-:W-:Y:S01]  /*1970*/  SHF.L.U32 R2, R17, 0x1f, RZ ;  /* 0x0000001f11027819 */ /* 0x000fe200000006ff */
[----:B------:R-:W-:Y:S01]  /*1980*/  @!P1 SYNCS.ARRIVE.TRANS64.A1T0 RZ, [UR4+0x68], RZ ;  /* 0x000068ffffff99a7 */ /* 0x000fe20008100004 */
[----:B------:R-:W-:-:S06]  /*1990*/  UISETP.GT.AND UP0, UPT, UR15, UR14, UPT ;  /* 0x0000000e0f00728c */ /* 0x000fcc000bf04270 */
[----:B--2---:R1:W2:Y:S03]  /*19a0*/  SYNCS.PHASECHK.TRANS64.TRYWAIT P0, [UR8+0x10], R2 ;  /* 0x00001002ff0075a7 */ /* 0x0042a60008001108 */
[----:B------:R-:W-:Y:S05]  /*19b0*/  BRA.U !UP0, `(.L_x_26) ;  /* 0x0000000108ac7547 */ /* 0x000fea000b800000 */
[----:B------:R-:W-:Y:S01]  /*19c0*/  UIADD3 UR21, UPT, UPT, UR7, UR24, URZ ;  /* 0x0000001807157290 */ /* 0x000fe2000fffe0ff */
[----:B------:R-:W-:-:S11]  /*19d0*/  UMOV UR25, UR6 ;  /* 0x0000000600197c82 */ /* 0x000fd60008000000 */
.L_x_31:
[----:B-1----:R-:W-:Y:S01]  /*19e0*/  ULEA UR17, UR25, UR4, 0x3 ;  /* 0x0000000419117291 */ /* 0x002fe2000f8e18ff */
[----:B--2---:R-:W-:Y:S01]  /*19f0*/  @!P5 MOV R3, 0x5000 ;  /* 0x000050000003d802 */ /* 0x004fe20000000f00 */
[----:B--2---:R-:W-:Y:S10]  /*1a00*/  @P0 BRA `(.L_x_27) ;  /* 0x00000000000c0947 */ /* 0x004ff40003800000 */
[----:B------:R-:W-:-:S04]  /*1a10*/  SHF.L.U32 R4, R17, 0x1f, RZ ;  /* 0x0000001f11047819 */ /* 0x000fc800000006ff */
[----:B------:R-:W2:Y:S02]  /*1a20*/  SYNCS.PHASECHK.TRANS64.TRYWAIT P0, [UR17+0x10], R4 ;  /* 0x00001004ff0075a7 */ /* 0x000ea40008001111 */
[----:B--2---:R-:W-:Y:S05]  /*1a30*/  @!P0 BRA `(.L_x_28) ;  /* 0x0000007400088947 */ /* 0x004fea0003800000 */
.L_x_27:
[----:B------:R2:W-:Y:S01]  /*1a40*/  @!P5 SYNCS.ARRIVE.TRANS64 RZ, [UR17], R3 ;  /* 0x00000003ffffd9a7 */ /* 0x0005e20008000011 */
[----:B------:R-:W-:Y:S04]  /*1a50*/  BSSY.RECONVERGENT B0, `(.L_x_29) ;  /* 0x0000003000007945 */ /* 0x000fe80003800200 */
[----:B------:R-:W-:Y:S05]  /*1a60*/  @P4 BRA `(.L_x_30) ;  /* 0x0000000000044947 */ /* 0x000fea0003800000 */
[----:B------:R-:W-:Y:S05]  /*1a70*/  BPT.TRAP 0x1 ;  /* 0x000000040000795c */ /* 0x000fea0000300000 */
.L_x_30:
[----:B------:R-:W-:Y:S05]  /*1a80*/  BSYNC.RECONVERGENT B0 ;  /* 0x0000000000007941 */ /* 0x000fea0003800200 */
.L_x_29:
        /* <DEDUP_REMOVED lines=10> */
[----:B------:R-:W-:Y:S01]  /*1b30*/  UIADD3 UR16, UPT, UPT, UR16, 0x6400, URZ ;  /* 0x0000640010107890 */ /* 0x000fe2000fffe0ff */
[----:B-1----:R-:W-:Y:S01]  /*1b40*/  SHF.L.U32 R2, R17, 0x1f, RZ ;  /* 0x0000001f11027819 */ /* 0x002fe200000006ff */
[----:B------:R-:W-:Y:S02]  /*1b50*/  UIADD3.X UR31, UPT, UPT, URZ, UR23, URZ, UP1, !UPT ;  /* 0x00000017ff1f7290 */ /* 0x000fe40008ffe4ff */
[----:B------:R-:W-:Y:S01]  /*1b60*/  UIADD3.X UR29, UPT, UPT, URZ, UR23, URZ, UP0, !UPT ;  /* 0x00000017ff1d7290 */ /* 0x000fe200087fe4ff */
[----:B------:R1:W1:Y:S01]  /*1b70*/  SYNCS.PHASECHK.TRANS64.TRYWAIT P0, [UR8+0x10], R2 ;  /* 0x00001002ff0075a7 */ /* 0x0002620008001108 */
[----:B------:R-:W-:Y:S01]  /*1b80*/  ULEA UR8, UR25, UR4, 0xe ;  /* 0x0000000419087291 */ /* 0x000fe2000f8e70ff */
[----:B------:R-:W-:Y:S01]  /*1b90*/  UMOV UR26, 0x0 ;  /* 0x00000000001a7882 */ /* 0x000fe20000000000 */
[----:B------:R-:W-:-:S02]  /*1ba0*/  UMOV UR27, 0x10000000 ;  /* 0x10000000001b7882 */ /* 0x000fc40000000000 */
[----:B------:R-:W-:Y:S01]  /*1bb0*/  UIADD3 UR8, UPT, UPT, UR8, 0x8400, URZ ;  /* 0x0000840008087890 */ /* 0x000fe2000fffe0ff */
[----:B------:R-:W-:Y:S01]  /*1bc0*/  UMOV UR19, UR35 ;  /* 0x0000002300137c82 */ /* 0x000fe20008000000 */
[----:B------:R-:W-:Y:S01]  /*1bd0*/  UMOV UR20, UR36 ;  /* 0x0000002400147c82 */ /* 0x000fe20008000000 */
[----:B------:R-:W-:Y:S01]  /*1be0*/  UMOV UR12, UR36 ;  /* 0x00000024000c7c82 */ /* 0x000fe20008000000 */
[----:B------:R-:W-:Y:S01]  /*1bf0*/  UMOV UR9, UR17 ;  /* 0x0000001100097c82 */ /* 0x000fe20008000000 */
[----:B------:R-:W-:Y:S01]  /*1c00*/  UMOV UR10, UR18 ;  /* 0x00000012000a7c82 */ /* 0x000fe20008000000 */
[----:B------:R1:W-:Y:S01]  /*1c10*/  UTMALDG.3D [UR16], [UR30], desc[UR26] ;  /* 0x00001a101e0075b4 */ /* 0x0003e20008011000 */
[----:B------:R-:W-:Y:S01]  /*1c20*/  UIADD3 UR24, UPT, UPT, UR24, 0x1, URZ ;  /* 0x0000000118187890 */ /* 0x000fe2000fffe0ff */
[----:B------:R-:W-:-:S03]  /*1c30*/  UMOV UR25, UR6 ;  /* 0x0000000600197c82 */ /* 0x000fc60008000000 */
[----:B------:R-:W-:Y:S01]  /*1c40*/  UISETP.NE.AND UP0, UPT, UR24, UR21, UPT ;  /* 0x000000151800728c */ /* 0x000fe2000bf05270 */
[----:B------:R1:W-:Y:S08]  /*1c50*/  UTMALDG.3D [UR8], [UR28], desc[UR26] ;  /* 0x00001a081c0075b4 */ /* 0x0003f00008011000 */
[----:B------:R-:W-:Y:S05]  /*1c60*/  BRA.U UP0, `(.L_x_31) ;  /* 0xfffffffd005c7547 */ /* 0x000fea000b83ffff */
.L_x_26:
[C---:B-1----:R-:W-:Y:S01]  /*1c70*/  LEA R2, R16.reuse, UR4, 0x3 ;  /* 0x0000000410027c11 */ /* 0x042fe2000f8e18ff */
[----:B------:R-:W-:Y:S01]  /*1c80*/  NOP ;  /* 0x0000000000007918 */ /* 0x000fe20000000000 */
[----:B--2---:R-:W-:Y:S02]  /*1c90*/  SHF.L.U32 R3, R13, 0x1f, RZ ;  /* 0x0000001f0d037819 */ /* 0x004fe400000006ff */
[----:B------:R-:W-:Y:S02]  /*1ca0*/  LEA R4, R16, UR4, 0x4 ;  /* 0x0000000410047c11 */ /* 0x000fe4000f8e20ff */
[----:B------:R-:W1:Y:S02]  /*1cb0*/  SYNCS.PHASECHK.TRANS64.TRYWAIT P0, [R2+URZ+0x70], R3 ;  /* 0x00007003020075a7 */ /* 0x000e6400080011ff */
[----:B-1----:R-:W-:Y:S05]  /*1cc0*/  @!P0 BRA `(.L_x_32) ;  /* 0x00000070007c8947 */ /* 0x002fea0003800000 */
.L_x_126:
[----:B------:R-:W2:Y:S01]  /*1cd0*/  LDS.128 R4, [R4+0x100] ;  /* 0x0001000004047984 */ /* 0x000ea20000000c00 */
[----:B---3--:R-:W-:Y:S01]  /*1ce0*/  ISETP.GE.AND P0, PT, R40, 0x1, PT ;  /* 0x000000012800780c */ /* 0x008fe20003f06270 */
[----:B-1----:R-:W-:Y:S01]  /*1cf0*/  VIADD R2, R2, 0x80 ;  /* 0x0000008002027836 */ /* 0x002fe20000000000 */
[----:B------:R-:W-:Y:S01]  /*1d00*/  @!PT LDS RZ, [RZ] ;  /* 0x00000000fffff984 */ /* 0x000fe20000000800 */
[----:B------:R-:W-:Y:S01]  /*1d10*/  @!PT LDS RZ, [RZ] ;  /* 0x00000000fffff984 */ /* 0x000fe20000000800 */
[----:B------:R-:W-:Y:S01]  /*1d20*/  @!PT LDS RZ, [RZ] ;  /* 0x00000000fffff984 */ /* 0x000fe20000000800 */
[----:B------:R-:W-:Y:S01]  /*1d30*/  @!PT LDS RZ, [RZ] ;  /* 0x00000000fffff984 */ /* 0x000fe20000000800 */
[----:B------:R1:W-:Y:S06]  /*1d40*/  MEMBAR.ALL.CTA ;  /* 0x0000000000007992 */ /* 0x0003ec0000008000 */
[----:B-1----:R-:W1:Y:S01]  /*1d50*/  FENCE.VIEW.ASYNC.S ;  /* 0x00000000000073c6 */ /* 0x002e620000000000 */
[----:B------:R-:W-:-:S04]  /*1d60*/  PRMT R2, RZ, 0x654, R2 ;  /* 0x00000654ff027816 */ /* 0x000fc80000000002 */
[----:B-1----:R1:W-:Y:S01]  /*1d70*/  SYNCS.ARRIVE.TRANS64.RED.A1T0 RZ, [R2+URZ], RZ ;  /* 0x000000ff02ff79a7 */ /* 0x0023e200081004ff */
[----:B--2---:R-:W-:-:S13]  /*1d80*/  LOP3.LUT P2, RZ, R6, 0x1, RZ, 0xc0, !PT ;  /* 0x0000000106ff7812 */ /* 0x004fda000784c0ff */
[----:B------:R-:W-:Y:S01]  /*1d90*/  @P2 SHF.R.U32.HI R3, RZ, 0x10, R5 ;  /* 0x00000010ff032819 */ /* 0x000fe20000011605 */
[----:B------:R-:W-:Y:S01]  /*1da0*/  VOTEU.ANY UP0, P2 ;  /* 0x0000000000ff7886 */ /* 0x000fe20001000100 */
[----:B------:R-:W-:Y:S02]  /*1db0*/  @P2 MOV R10, R4 ;  /* 0x00000004000a2202 */ /* 0x000fe40000000f00 */
[----:B------:R-:W-:Y:S02]  /*1dc0*/  @P2 R2UR.BROADCAST UR8, R3 ;  /* 0x00000000030822ca */ /* 0x000fe400008e0000 */
[----:B------:R-:W-:-:S11]  /*1dd0*/  @P2 LOP3.LUT R9, R5, 0xffff, RZ, 0xc0, !PT ;  /* 0x0000ffff05092812 */ /* 0x000fd600078ec0ff */
[----:B------:R-:W-:Y:S01]  /*1de0*/  @UP0 UMOV UR36, UR8 ;  /* 0x0000000800240c82 */ /* 0x000fe20008000000 */
[----:B-1----:R-:W-:Y:S05]  /*1df0*/  @!P0 BRA `(.L_x_33) ;  /* 0x0000000000b88947 */ /* 0x002fea0003800000 */
[----:B------:R-:W4:Y:S01]  /*1e00*/  LDC.64 R4, c[0x0][0xb18] ;  /* 0x0002c600ff047b82 */ /* 0x000f220000000a00 */
[----:B------:R-:W-:-:S07]  /*1e10*/  ISETP.NE.AND P3, PT, R40, 0x1, PT ;  /* 0x000000012800780c */ /* 0x000fce0003f65270 */
[----:B------:R-:W1:Y:S08]  /*1e20*/  LDC.64 R6, c[0x0][0xb10] ;  /* 0x0002c400ff067b82 */ /* 0x000e700000000a00 */
[----:B------:R-:W2:Y:S08]  /*1e30*/  LDC R14, c[0x0][0xb20] ;  /* 0x0002c800ff0e7b82 */ /* 0x000eb00000000800 */
[----:B------:R-:W3:Y:S01]  /*1e40*/  LDC R15, c[0x0][0xb0c] ;  /* 0x0002c300ff0f7b82 */ /* 0x000ee20000000800 */
[----:B----4-:R-:W-:Y:S01]  /*1e50*/  IMAD.HI.U32 R19, R0, R5, RZ ;  /* 0x0000000500137227 */ /* 0x010fe200078e00ff */
[----:B------:R-:W-:-:S03]  /*1e60*/  ISETP.NE.AND P0, PT, R4, 0x1, PT ;  /* 0x000000010400780c */ /* 0x000fc60003f05270 */
[----:B------:R-:W-:-:S03]  /*1e70*/  IMAD.HI.U32 R5, R9, R5, RZ ;  /* 0x0000000509057227 */ /* 0x000fc600078e00ff */
[----:B------:R-:W4:Y:S01]  /*1e80*/  LDC.64 R2, c[0x0][0xb28] ;  /* 0x0002ca00ff027b82 */ /* 0x000f220000000a00 */
[----:B-1----:R-:W-:-:S04]  /*1e90*/  IMAD.HI.U32 R20, R8, R6, RZ ;  /* 0x0000000608147227 */ /* 0x002fc800078e00ff */
[----:B------:R-:W-:Y:S01]  /*1ea0*/  IMAD.HI.U32 R21, R10, R6, RZ ;  /* 0x000000060a157227 */ /* 0x000fe200078e00ff */
[----:B------:R-:W-:Y:S02]  /*1eb0*/  SHF.R.U32.HI R20, RZ, R7, R20 ;  /* 0x00000007ff147219 */ /* 0x000fe40000011614 */
[-C--:B--2---:R-:W-:Y:S02]  /*1ec0*/  SHF.R.U32.HI R19, RZ, R14.reuse, R19 ;  /* 0x0000000eff137219 */ /* 0x084fe40000011613 */
[----:B------:R-:W-:Y:S02]  /*1ed0*/  SHF.R.U32.HI R5, RZ, R14, R5 ;  /* 0x0000000eff057219 */ /* 0x000fe40000011605 */
[----:B------:R-:W-:Y:S02]  /*1ee0*/  SEL R19, R0, R19, !P0 ;  /* 0x0000001300137207 */ /* 0x000fe40004000000 */
[----:B------:R-:W-:Y:S02]  /*1ef0*/  SHF.R.U32.HI R21, RZ, R7, R21 ;  /* 0x00000007ff157219 */ /* 0x000fe40000011615 */
[----:B---3--:R-:W-:-:S02]  /*1f00*/  ISETP.NE.AND P1, PT, R15, 0x1, PT ;  /* 0x000000010f00780c */ /* 0x008fc40003f25270 */
[----:B------:R-:W-:Y:S02]  /*1f10*/  SEL R5, R9, R5, !P0 ;  /* 0x0000000509057207 */ /* 0x000fe40004000000 */
[----:B------:R-:W-:Y:S02]  /*1f20*/  SEL R20, R8, R20, !P1 ;  /* 0x0000001408147207 */ /* 0x000fe40004800000 */
[----:B------:R-:W-:Y:S01]  /*1f30*/  SEL R21, R10, R21, !P1 ;  /* 0x000000150a157207 */ /* 0x000fe20004800000 */
[----:B----4-:R-:W-:-:S04]  /*1f40*/  IMAD.HI.U32 R18, R19, R2, RZ ;  /* 0x0000000213127227 */ /* 0x010fc800078e00ff */
        /* <DEDUP_REMOVED lines=10> */
[----:B------:R-:W-:-:S04]  /*1ff0*/  @!P0 IMAD.HI.U32 R7, R21, R2, RZ ;  /* 0x0000000215078227 */ /* 0x000fc800078e00ff */
[----:B------:R-:W-:Y:S01]  /*2000*/  IMAD.MOV R2, RZ, RZ, -R6 ;  /* 0x000000ffff027224 */ /* 0x000fe200078e0a06 */
[----:B------:R-:W-:Y:S02]  /*2010*/  @!P0 SHF.R.U32.HI R3, RZ, R3, R7 ;  /* 0x00000003ff038219 */ /* 0x000fe40000011607 */
[----:B------:R-:W-:Y:S01]  /*2020*/  IADD3 R7, PT, PT, -R5, RZ, RZ ;  /* 0x000000ff05077210 */ /* 0x000fe20007ffe1ff */
[----:B------:R-:W-:Y:S01]  /*2030*/  IMAD R2, R40, R2, R5 ;  /* 0x0000000228027224 */ /* 0x000fe200078e0205 */
        /* <DEDUP_REMOVED lines=10> */
.L_x_33:
[----:B------:R-:W1:Y:S02]  /*20e0*/  LDCU UR8, c[0x0][0xb30] ;  /* 0x00016600ff0877ac */ /* 0x000e640008000800 */
[----:B-1----:R-:W-:-:S09]  /*20f0*/  UISETP.NE.AND UP0, UPT, UR8, 0x1, UPT ;  /* 0x000000010800788c */ /* 0x002fd2000bf05270 */
[----:B------:R-:W-:Y:S05]  /*2100*/  BRA.U UP0, `(.L_x_34) ;  /* 0x0000000100407547 */ /* 0x000fea000b800000 */
[----:B------:R-:W1:Y:S08]  /*2110*/  LDC.64 R4, c[0x0][0xb10] ;  /* 0x0002c400ff047b82 */ /* 0x000e700000000a00 */
[----:B------:R-:W2:Y:S08]  /*2120*/  LDC.64 R2, c[0x0][0xb18] ;  /* 0x0002c600ff027b82 */ /* 0x000eb00000000a00 */
[----:B------:R-:W3:Y:S08]  /*2130*/  LDC R6, c[0x0][0xb20] ;  /* 0x0002c800ff067b82 */ /* 0x000ef00000000800 */
[----:B------:R-:W4:Y:S01]  /*2140*/  LDC R7, c[0x0][0xb0c] ;  /* 0x0002c300ff077b82 */ /* 0x000f220000000800 */
[----:B-1----:R-:W-:-:S05]  /*2150*/  IMAD.HI.U32 R4, R10, R4, RZ ;  /* 0x000000040a047227 */ /* 0x002fca00078e00ff */
[----:B------:R-:W-:Y:S01]  /*2160*/  SHF.R.U32.HI R4, RZ, R5, R4 ;  /* 0x00000005ff047219 */ /* 0x000fe20000011604 */
[----:B--2---:R-:W-:Y:S01]  /*2170*/  IMAD.HI.U32 R3, R9, R3, RZ ;  /* 0x0000000309037227 */ /* 0x004fe200078e00ff */
[----:B------:R-:W-:-:S04]  /*2180*/  ISETP.NE.AND P0, PT, R2, 0x1, PT ;  /* 0x000000010200780c */ /* 0x000fc80003f05270 */
[----:B---3--:R-:W-:-:S04]  /*2190*/  SHF.R.U32.HI R3, RZ, R6, R3 ;  /* 0x00000006ff037219 */ /* 0x008fc80000011603 */
[----:B------:R-:W-:Y:S02]  /*21a0*/  SEL R3, R9, R3, !P0 ;  /* 0x0000000309037207 */ /* 0x000fe40004000000 */
[----:B----4-:R-:W-:-:S04]  /*21b0*/  ISETP.NE.AND P1, PT, R7, 0x1, PT ;  /* 0x000000010700780c */ /* 0x010fc80003f25270 */
[----:B------:R-:W-:-:S05]  /*21c0*/  SEL R4, R10, R4, !P1 ;  /* 0x000000040a047207 */ /* 0x000fca0004800000 */
[----:B------:R-:W-:Y:S02]  /*21d0*/  IMAD.IADD R5, R3, 0x1, -R4 ;  /* 0x0000000103057824 */ /* 0x000fe400078e0a04 */
[----:B------:R-:W-:Y:S02]  /*21e0*/  IMAD.IADD R3, R4, 0x1, -R3 ;  /* 0x0000000104037824 */ /* 0x000fe400078e0a03 */
[----:B------:R-:W-:Y:S02]  /*21f0*/  IMAD R10, R5, R7, R10 ;  /* 0x00000007050a7224 */ /* 0x000fe400078e020a */
[----:B------:R-:W-:-:S07]  /*2200*/  IMAD R9, R3, R2, R9 ;  /* 0x0000000203097224 */ /* 0x000fce00078e0209 */
.L_x_34:
[----:B------:R-:W-:Y:S01]  /*2210*/  VIADD R16, R16, 0x1 ;  /* 0x0000000110107836 */ /* 0x000fe20000000000 */
[----:B------:R-:W-:Y:S01]  /*2220*/  PLOP3.LUT P1, PT, PT, PT, PT, 0x80, 0x8 ;  /* 0x000000000008781c */ /* 0x000fe20003f2f070 */
[----:B------:R-:W-:Y:S02]  /*2230*/  IMAD.IADD R15, R10, 0x1, R95 ;  /* 0x000000010a0f7824 */ /* 0x000fe400078e025f */
[----:B------:R-:W-:Y:S01]  /*2240*/  IMAD.IADD R14, R9, 0x1, R94 ;  /* 0x00000001090e7824 */ /* 0x000fe200078e025e */
[----:B------:R-:W-:-:S04]  /*2250*/  ISETP.NE.AND P0, PT, R16, 0x2, PT ;  /* 0x000000021000780c */ /* 0x000fc80003f05270 */
[----:B------:R-:W-:Y:S02]  /*2260*/  SEL R2, RZ, 0x1, P0 ;  /* 0x00000001ff027807 */ /* 0x000fe40000000000 */
[----:B------:R-:W-:Y:S02]  /*2270*/  SEL R16, R16, RZ, P0 ;  /* 0x000000ff10107207 */ /* 0x000fe40000000000 */
[----:B------:R-:W-:Y:S01]  /*2280*/  LOP3.LUT R13, R13, R2, RZ, 0x3c, !PT ;  /* 0x000000020d0d7212 */ /* 0x000fe200078e3cff */
[----:B------:R-:W-:Y:S06]  /*2290*/  @P2 BRA `(.L_x_35) ;  /* 0xfffffff000982947 */ /* 0x000fec000383ffff */
[----:B------:R-:W-:Y:S01]  /*22a0*/  UIADD3 UR5, UPT, UPT, UR4, 0x10, URZ ;  /* 0x0000001004057890 */ /* 0x000fe2000fffe0ff */
[----:B------:R-:W-:-:S03]  /*22b0*/  SHF.L.U32 R2, R17, 0x1f, RZ ;  /* 0x0000001f11027819 */ /* 0x000fc600000006ff */
[----:B------:R-:W-:-:S09]  /*22c0*/  ULEA UR4, UR6, UR5, 0x3 ;  /* 0x0000000506047291 */ /* 0x000fd2000f8e18ff */
[----:B------:R-:W1:Y:S02]  /*22d0*/  SYNCS.PHASECHK.TRANS64.TRYWAIT P0, [UR4], R2 ;  /* 0x00000002ff0075a7 */ /* 0x000e640008001104 */
[----:B-1----:R-:W-:Y:S05]  /*22e0*/  @!P0 BRA `(.L_x_36) ;  /* 0x0000006c00088947 */ /* 0x002fea0003800000 */
.L_x_128:
[----:B------:R-:W-:-:S04]  /*22f0*/  UIADD3 UR6, UPT, UPT, UR6, 0x1, URZ ;  /* 0x0000000106067890 */ /* 0x000fc8000fffe0ff */
[----:B------:R-:W-:-:S04]  /*2300*/  UISETP.NE.AND UP0, UPT, UR6, 0x2, UPT ;  /* 0x000000020600788c */ /* 0x000fc8000bf05270 */
[----:B------:R-:W-:Y:S02]  /*2310*/  USEL UR4, URZ, 0x1, UP0 ;  /* 0x00000001ff047887 */ /* 0x000fe40008000000 */
[----:B------:R-:W-:-:S04]  /*2320*/  USEL UR6, UR6, URZ, UP0 ;  /* 0x000000ff06067287 */ /* 0x000fc80008000000 */
[----:B------:R-:W-:Y:S01]  /*2330*/  ULEA UR6, UR6, UR5, 0x3 ;  /* 0x0000000506067291 */ /* 0x000fe2000f8e18ff */
[----:B-1----:R-:W-:-:S04]  /*2340*/  LOP3.LUT R2, R17, UR4, RZ, 0x3c, !PT ;  /* 0x0000000411027c12 */ /* 0x002fc8000f8e3cff */
[----:B------:R-:W-:Y:S01]  /*2350*/  SHF.L.U32 R2, R2, 0x1f, RZ ;  /* 0x0000001f02027819 */ /* 0x000fe200000006ff */
[----:B----4-:R-:W-:-:S07]  /*2360*/  IMAD.U32 R0, RZ, RZ, UR6 ;  /* 0x00000006ff007e24 */ /* 0x010fce000f8e00ff */
.L_x_37:
[----:B-1----:R1:W2:Y:S02]  /*2370*/  SYNCS.PHASECHK.TRANS64.TRYWAIT P0, [R0+URZ], R2 ;  /* 0x00000002000075a7 */ /* 0x0022a400080011ff */
[----:B--2---:R-:W-:Y:S05]  /*2380*/  @!P0 NANOSLEEP.SYNCS 0x989680 ;  /* 0x009896800000895d */ /* 0x004fea0003900000 */
[----:B------:R-:W2:Y:S02]  /*2390*/  @!P0 SYNCS.PHASECHK.TRANS64 P0, [R0+URZ], R2 ;  /* 0x00000002000085a7 */ /* 0x000ea400080010ff */
[----:B--2---:R-:W-:Y:S05]  /*23a0*/  @P0 EXIT ;  /* 0x000000000000094d */ /* 0x004fea0003800000 */
[----:B------:R-:W-:Y:S05]  /*23b0*/  BRA `(.L_x_37) ;  /* 0xfffffffc00ec7947 */ /* 0x000fea000383ffff */
.L_x_17:
[----:B------:R-:W-:-:S04]  /*23c0*/  UISETP.NE.AND UP1, UPT, UR37, URZ, UPT ;  /* 0x000000ff2500728c */ /* 0x000fc8000bf25270 */
[----:B------:R-:W-:-:S09]  /*23d0*/  UISETP.NE.OR UP1, UPT, UR8, 0x1, UP1 ;  /* 0x000000010800788c */ /* 0x000fd20008f25670 */
[----:B------:R-:W-:Y:S05]  /*23e0*/  BRA.U UP1, `(.L_x_38) ;  /* 0x0000000501487547 */ /* 0x000fea000b800000 */
[----:B------:R-:W-:Y:S01]  /*23f0*/  ISETP.NE.AND P2, PT, R2, RZ, PT ;  /* 0x000000ff0200720c */ /* 0x000fe20003f45270 */
[----:B------:R-:W-:Y:S01]  /*2400*/  IMAD.MOV.U32 R12, RZ, RZ, 0x1 ;  /* 0x00000001ff0c7424 */ /* 0x000fe200078e00ff */
[----:B------:R-:W-:Y:S02]  /*2410*/  CS2R R10, SRZ ;  /* 0x00000000000a7805 */ /* 0x000fe4000001ff00 */
[----:B------:R-:W-:Y:S01]  /*2420*/  CS2R R8, SRZ ;  /* 0x0000000000087805 */ /* 0x000fe2000001ff00 */
[----:B------:R-:W-:Y:S01]  /*2430*/  UMOV UR4, 0x400 ;  /* 0x0000040000047882 */ /* 0x000fe20000000000 */
[----:B------:R-:W-:Y:S01]  /*2440*/  UMOV UR6, URZ ;  /* 0x000000ff00067c82 */ /* 0x000fe20008000000 */
[----:B------:R-:W-:-:S12]  /*2450*/  ULEA UR37, UR37, UR4, 0x18 ;  /* 0x0000000425257291 */ /* 0x000fd8000f8ec0ff */
.L_x_42:
[----:B------:R-:W-:Y:S02]  /*2460*/  LEA R0, R8, UR37, 0x3 ;  /* 0x0000002508007c11 */ /* 0x000fe4000f8e18ff */
[----:B------:R-:W-:-:S03]  /*2470*/  SHF.L.U32 R4, R9, 0x1f, RZ ;  /* 0x0000001f09047819 */ /* 0x000fc600000006ff */
[----:B------:R-:W-:Y:S01]  /*2480*/  VIADD R5, R0, 0xe0 ;  /* 0x000000e000057836 */ /* 0x000fe20000000000 */
[----:B------:R-:W1:Y:S02]  /*2490*/  SYNCS.PHASECHK.TRANS64.TRYWAIT P0, [R0+URZ+0xd0], R4 ;  /* 0x0000d004000075a7 */ /* 0x000e6400080011ff */
[----:B-1----:R-:W-:Y:S05]  /*24a0*/  @!P0 BRA `(.L_x_39) ;  /* 0x0000006800b08947 */ /* 0x002fea0003800000 */
.L_x_129:
[----:B------:R-:W-:Y:S01]  /*24b0*/  ULEA UR5, UR6, UR37, 0x3 ;  /* 0x0000002506057291 */ /* 0x000fe2000f8e18ff */
[----:B-1----:R-:W-:Y:S01]  /*24c0*/  PRMT R0, RZ, 0x654, R5 ;  /* 0x00000654ff007816 */ /* 0x002fe20000000005 */
[----:B------:R-:W-:Y:S01]  /*24d0*/  @!P2 IMAD.MOV.U32 R4, RZ, RZ, 0x10 ;  /* 0x00000010ff04a424 */ /* 0x000fe200078e00ff */
[----:B------:R-:W-:Y:S01]  /*24e0*/  SHF.L.U32 R5, R12, 0x1f, RZ ;  /* 0x0000001f0c057819 */ /* 0x000fe200000006ff */
[----:B------:R-:W-:Y:S01]  /*24f0*/  UIADD3 UR4, UPT, UPT, UR5, 0x70, URZ ;  /* 0x0000007005047890 */ /* 0x000fe2000fffe0ff */
[----:B------:R1:W-:Y:S05]  /*2500*/  SYNCS.ARRIVE.TRANS64.RED.A1T0 RZ, [R0+URZ], RZ ;  /* 0x000000ff00ff79a7 */ /* 0x0003ea00081004ff */
[----:B------:R-:W-:Y:S01]  /*2510*/  IMAD.U32 R6, RZ, RZ, UR4 ;  /* 0x00000004ff067e24 */ /* 0x000fe2000f8e00ff */
[----:B------:R-:W2:Y:S04]  /*2520*/  SYNCS.PHASECHK.TRANS64.TRYWAIT P0, [UR5+0x80], R5 ;  /* 0x00008005ff0075a7 */ /* 0x000ea80008001105 */
[----:B------:R-:W-:Y:S01]  /*2530*/  PRMT R6, R2, 0x654, R6 ;  /* 0x0000065402067816 */ /* 0x000fe20000000006 */
[----:B-12---:R-:W-:Y:S06]  /*2540*/  @!P0 BRA `(.L_x_40) ;  /* 0x00000068009c8947 */ /* 0x006fec0003800000 */
.L_x_131:
[----:B------:R-:W-:Y:S01]  /*2550*/  ULEA UR4, UR6, UR37, 0x4 ;  /* 0x0000002506047291 */ /* 0x000fe2000f8e20ff */
[----:B------:R-:W-:Y:S01]  /*2560*/  SEL R3, R6, R3, !P2 ;  /* 0x0000000306037207 */ /* 0x000fe20005000000 */
[----:B------:R-:W-:Y:S01]  /*2570*/  UIADD3 UR5, UPT, UPT, UR5, 0x70, URZ ;  /* 0x0000007005057890 */ /* 0x000fe2000fffe0ff */
[----:B-1----:R-:W-:Y:S01]  /*2580*/  LEA R0, R11, UR37, 0x3 ;  /* 0x000000250b007c11 */ /* 0x002fe2000f8e18ff */
[----:B------:R-:W-:Y:S01]  /*2590*/  UIADD3 UR4, UPT, UPT, UR4, 0x100, URZ ;  /* 0x0000010004047890 */ /* 0x000fe2000fffe0ff */
[----:B------:R1:W-:Y:S01]  /*25a0*/  @!P2 SYNCS.ARRIVE.TRANS64.RED RZ, [R3+URZ], R4 ;  /* 0x0000000403ffa9a7 */ /* 0x0003e200080004ff */
[----:B------:R-:W-:Y:S01]  /*25b0*/  UIADD3 UR6, UPT, UPT, UR6, 0x1, URZ ;  /* 0x0000000106067890 */ /* 0x000fe2000fffe0ff */
[----:B------:R-:W-:-:S03]  /*25c0*/  VIADD R8, R8, 0x1 ;  /* 0x0000000108087836 */ /* 0x000fc60000000000 */
[----:B------:R-:W-:Y:S02]  /*25d0*/  UISETP.NE.AND UP0, UPT, UR6, 0x2, UPT ;  /* 0x000000020600788c */ /* 0x000fe4000bf05270 */
[----:B------:R-:W-:Y:S01]  /*25e0*/  ISETP.NE.AND P0, PT, R8, 0x2, PT ;  /* 0x000000020800780c */ /* 0x000fe20003f05270 */
[----:B------:R-:W-:Y:S06]  /*25f0*/  UGETNEXTWORKID.BROADCAST [UR4], [UR5] ;  /* 0x00000000040073ca */ /* 0x000fec0008000100 */
[----:B------:R-:W-:Y:S02]  /*2600*/  USEL UR4, URZ, 0x1, UP0 ;  /* 0x00000001ff047887 */ /* 0x000fe40008000000 */
[----:B------:R-:W-:-:S04]  /*2610*/  USEL UR6, UR6, URZ, UP0 ;  /* 0x000000ff06067287 */ /* 0x000fc80008000000 */
[----:B------:R-:W-:Y:S02]  /*2620*/  LOP3.LUT R12, R12, UR4, RZ, 0x3c, !PT ;  /* 0x000000040c0c7c12 */ /* 0x000fe4000f8e3cff */
[----:B-1----:R-:W-:-:S04]  /*2630*/  SHF.L.U32 R4, R10, 0x1f, RZ ;  /* 0x0000001f0a047819 */ /* 0x002fc800000006ff */
[----:B------:R-:W1:Y:S02]  /*2640*/  SYNCS.PHASECHK.TRANS64.TRYWAIT P1, [R0+URZ+0x70], R4 ;  /* 0x00007004000075a7 */ /* 0x000e6400080211ff */
[----:B-1----:R-:W-:Y:S05]  /*2650*/  @!P1 BRA `(.L_x_41) ;  /* 0x0000006800709947 */ /* 0x002fea0003800000 */
.L_x_132:
[C---:B-1----:R-:W-:Y:S01]  /*2660*/  LEA R4, R11.reuse, UR37, 0x4 ;  /* 0x000000250b047c11 */ /* 0x042fe2000f8e20ff */
[----:B------:R-:W-:Y:S01]  /*2670*/  VIADD R0, R0, 0x80 ;  /* 0x0000008000007836 */ /* 0x000fe20000000000 */
[----:B------:R-:W-:Y:S01]  /*2680*/  SEL R8, R8, RZ, P0 ;  /* 0x000000ff08087207 */ /* 0x000fe20000000000 */
[----:B------:R-:W-:-:S03]  /*2690*/  VIADD R11, R11, 0x1 ;  /* 0x000000010b0b7836 */ /* 0x000fc60000000000 */
[----:B------:R-:W1:Y:S01]  /*26a0*/  LDS.128 R4, [R4+0x100] ;  /* 0x0001000004047984 */ /* 0x000e620000000c00 */
[----:B------:R-:W-:Y:S02]  /*26b0*/  PRMT R0, RZ, 0x654, R0 ;  /* 0x00000654ff007816 */ /* 0x000fe40000000000 */
[C---:B------:R-:W-:Y:S01]  /*26c0*/  ISETP.NE.AND P1, PT, R11.reuse, 0x2, PT ;  /* 0x000000020b00780c */ /* 0x040fe20003f25270 */
[----:B------:R-:W-:Y:S01]  /*26d0*/  @!PT LDS RZ, [RZ] ;  /* 0x00000000fffff984 */ /* 0x000fe20000000800 */
[----:B------:R-:W-:Y:S01]  /*26e0*/  @!PT LDS RZ, [RZ] ;  /* 0x00000000fffff984 */ /* 0x000fe20000000800 */
[----:B------:R-:W-:Y:S01]  /*26f0*/  @!PT LDS RZ, [RZ] ;  /* 0x00000000fffff984 */ /* 0x000fe20000000800 */
[----:B------:R-:W-:Y:S01]  /*2700*/  @!PT LDS RZ, [RZ] ;  /* 0x00000000fffff984 */ /* 0x000fe20000000800 */
[----:B------:R2:W-:Y:S06]  /*2710*/  MEMBAR.ALL.CTA ;  /* 0x0000000000007992 */ /* 0x0005ec0000008000 */
[----:B--2---:R-:W2:Y:S01]  /*2720*/  FENCE.VIEW.ASYNC.S ;  /* 0x00000000000073c6 */ /* 0x004ea20000000000 */
[----:B------:R-:W-:Y:S01]  /*2730*/  SEL R11, R11, RZ, P1 ;  /* 0x000000ff0b0b7207 */ /* 0x000fe20000800000 */
[----:B--2---:R2:W-:Y:S01]  /*2740*/  SYNCS.ARRIVE.TRANS64.RED.A1T0 RZ, [R0+URZ], RZ ;  /* 0x000000ff00ff79a7 */ /* 0x0045e200081004ff */
[----:B-1----:R-:W-:-:S02]  /*2750*/  LOP3.LUT P3, RZ, R6, 0x1, RZ, 0xc0, !PT ;  /* 0x0000000106ff7812 */ /* 0x002fc4000786c0ff */
[----:B------:R-:W-:-:S04]  /*2760*/  SEL R4, RZ, 0x1, P1 ;  /* 0x00000001ff047807 */ /* 0x000fc80000800000 */
[----:B------:R-:W-:Y:S02]  /*2770*/  LOP3.LUT R10, R10, R4, RZ, 0x3c, !PT ;  /* 0x000000040a0a7212 */ /* 0x000fe400078e3cff */
[----:B--2---:R-:W-:-:S04]  /*2780*/  SEL R0, RZ, 0x1, P0 ;  /* 0x00000001ff007807 */ /* 0x004fc80000000000 */
[----:B------:R-:W-:Y:S01]  /*2790*/  LOP3.LUT R9, R9, R0, RZ, 0x3c, !PT ;  /* 0x0000000009097212 */ /* 0x000fe200078e3cff */
[----:B------:R-:W-:Y:S06]  /*27a0*/  @P3 BRA `(.L_x_42) ;  /* 0xfffffffc002c3947 */ /* 0x000fec000383ffff */
[----:B------:R-:W-:Y:S01]  /*27b0*/  ULEA UR5, UR6, UR37, 0x3 ;  /* 0x0000002506057291 */ /* 0x000fe2000f8e18ff */
[----:B------:R-:W-:-:S08]  /*27c0*/  SHF.L.U32 R2, R12, 0x1f, RZ ;  /* 0x0000001f0c027819 */ /* 0x000fd000000006ff */
[----:B------:R-:W1:Y:S02]  /*27d0*/  SYNCS.PHASECHK.TRANS64 P0, [UR5+0x80], R2 ;  /* 0x00008002ff0075a7 */ /* 0x000e640008001005 */
[----:B-1----:R-:W-:Y:S05]  /*27e0*/  @P0 BRA `(.L_x_43) ;  /* 0x0000000000080947 */ /* 0x002fea0003800000 */
[----:B------:R-:W1:Y:S02]  /*27f0*/  SYNCS.PHASECHK.TRANS64.TRYWAIT P0, [UR5+0x80], R2 ;  /* 0x00008002ff0075a7 */ /* 0x000e640008001105 */
[----:B-1----:R-:W-:Y:S05]  /*2800*/  @!P0 BRA `(.L_x_44) ;  /* 0x0000006800188947 */ /* 0x002fea0003800000 */
.L_x_43:
[----:B------:R-:W-:-:S04]  /*2810*/  UIADD3 UR4, UPT, UPT, UR6, 0x1, URZ ;  /* 0x0000000106047890 */ /* 0x000fc8000fffe0ff */
[----:B------:R-:W-:-:S04]  /*2820*/  UISETP.NE.AND UP0, UPT, UR4, 0x2, UPT ;  /* 0x000000020400788c */ /* 0x000fc8000bf05270 */
[----:B------:R-:W-:Y:S02]  /*2830*/  USEL UR7, URZ, 0x1, UP0 ;  /* 0x00000001ff077887 */ /* 0x000fe40008000000 */
[----:B------:R-:W-:-:S04]  /*2840*/  USEL UR4, UR4, URZ, UP0 ;  /* 0x000000ff04047287 */ /* 0x000fc80008000000 */
[----:B------:R-:W-:Y:S01]  /*2850*/  ULEA UR4, UR4, UR37, 0x3 ;  /* 0x0000002504047291 */ /* 0x000fe2000f8e18ff */
[----:B-1----:R-:W-:-:S04]  /*2860*/  LOP3.LUT R2, R12, UR7, RZ, 0x3c, !PT ;  /* 0x000000070c027c12 */ /* 0x002fc8000f8e3cff */
[----:B------:R-:W-:-:S04]  /*2870*/  SHF.L.U32 R0, R2, 0x1f, RZ ;  /* 0x0000001f02007819 */ /* 0x000fc800000006ff */
[----:B------:R-:W1:Y:S02]  /*2880*/  SYNCS.PHASECHK.TRANS64 P0, [UR4+0x80], R0 ;  /* 0x00008000ff0075a7 */ /* 0x000e640008001004 */
[----:B-1----:R-:W-:Y:S05]  /*2890*/  @P0 EXIT ;  /* 0x000000000000094d */ /* 0x002fea0003800000 */
[----:B------:R-:W-:Y:S02]  /*28a0*/  SHF.L.U32 R2, R2, 0x1f, RZ ;  /* 0x0000001f02027819 */ /* 0x000fe400000006ff */
[----:B------:R-:W-:-:S07]  /*28b0*/  MOV R0, UR4 ;  /* 0x0000000400007c02 */ /* 0x000fce0008000f00 */
.L_x_45:
[----:B-1----:R1:W2:Y:S02]  /*28c0*/  SYNCS.PHASECHK.TRANS64.TRYWAIT P0, [R0+URZ+0x80], R2 ;  /* 0x00008002000075a7 */ /* 0x0022a400080011ff */
[----:B--2---:R-:W-:Y:S05]  /*28d0*/  @!P0 NANOSLEEP.SYNCS 0x989680 ;  /* 0x009896800000895d */ /* 0x004fea0003900000 */
[----:B------:R-:W2:Y:S02]  /*28e0*/  @!P0 SYNCS.PHASECHK.TRANS64 P0, [R0+URZ+0x80], R2 ;  /* 0x00008002000085a7 */ /* 0x000ea400080010ff */
[----:B--2---:R-:W-:Y:S05]  /*28f0*/  @P0 EXIT ;  /* 0x000000000000094d */ /* 0x004fea0003800000 */
[----:B------:R-:W-:Y:S05]  /*2900*/  BRA `(.L_x_45) ;  /* 0xfffffffc00ec7947 */ /* 0x000fea000383ffff */
.L_x_38:
[----:B------:R-:W-:-:S09]  /*2910*/  UISETP.NE.AND UP1, UPT, UR8, URZ, UPT ;  /* 0x000000ff0800728c */ /* 0x000fd2000bf25270 */
[----:B------:R-:W-:Y:S05]  /*2920*/  BRA.U UP1, `(.L_x_46) ;  /* 0x0000000d01947547 */ /* 0x000fea000b800000 */
[----:B------:R-:W-:Y:S01]  /*2930*/  UMOV UR4, 0x40 ;  /* 0x0000004000047882 */ /* 0x000fe20000000000 */
[----:B------:R-:W-:Y:S01]  /*2940*/  NOP ;  /* 0x0000000000007918 */ /* 0x000fe20000000000 */
[----:B------:R-:W-:Y:S01]  /*2950*/  ULEA UR4, UR37, UR4, 0x18 ;  /* 0x0000000425047291 */ /* 0x000fe2000f8ec0ff */
[----:B------:R-:W-:Y:S02]  /*2960*/  UMOV UR5, 0x400 ;  /* 0x0000040000057882 */ /* 0x000fe40000000000 */
[----:B------:R-:W-:-:S06]  /*2970*/  ULEA UR37, UR37, UR5, 0x18 ;  /* 0x0000000525257291 */ /* 0x000fcc000f8ec0ff */
[----:B------:R-:W1:Y:S02]  /*2980*/  LDS.U8 R0, [UR4+0x1c] ;  /* 0x00001c04ff007984 */ /* 0x000e640008000000 */
[----:B-1----:R-:W-:-:S13]  /*2990*/  ISETP.NE.AND P0, PT, R0, RZ, PT ;  /* 0x000000ff0000720c */ /* 0x002fda0003f05270 */
[----:B------:R-:W-:Y:S05]  /*29a0*/  @P0 BRA `(.L_x_47) ;  /* 0x0000000000580947 */ /* 0x000fea0003800000 */
[----:B------:R-:W-:-:S13]  /*29b0*/  ELECT P0, URZ, PT ;  /* 0x0000000000ff782f */ /* 0x000fda0003800000 */
[----:B------:R-:W-:Y:S05]  /*29c0*/  @!P0 BRA `(.L_x_48) ;  /* 0x0000000000608947 */ /* 0x000fea0003800000 */
[----:B------:R-:W-:Y:S01]  /*29d0*/  UMOV UR5, 0x10 ;  /* 0x0000001000057882 */ /* 0x000fe20000000000 */
[----:B------:R-:W-:Y:S01]  /*29e0*/  HFMA2 R0, -RZ, RZ, 0, 5.9604644775390625e-08 ;  /* 0x00000001ff007431 */ /* 0x000fe200000001ff */
[----:B------:R-:W-:-:S03]  /*29f0*/  MOV R2, 0xffff ;  /* 0x0000ffff00027802 */ /* 0x000fc60000000f00 */
[----:B------:R-:W-:Y:S04]  /*2a00*/  DEPBAR.LE SB1, 0x36 ;  /* 0x00009d800000791a */ /* 0x000fe80000000000 */
[----:B------:R-:W1:Y:S02]  /*2a10*/  UTCATOMSWS.FIND_AND_SET.ALIGN UP0, UR5, UR5 ;  /* 0x00000005000575e3 */ /* 0x000e640008000800 */
[----:B-1----:R-:W-:Y:S01]  /*2a20*/  MOV R3, UR5 ;  /* 0x0000000500037c02 */ /* 0x002fe20008000f00 */
[----:B------:R-:W-:Y:S06]  /*2a30*/  BRA.U UP0, `(.L_x_49) ;  /* 0x0000000100187547 */ /* 0x000fec000b800000 */
.L_x_50:
[----:B------:R-:W-:Y:S05]  /*2a40*/  NANOSLEEP 0x64 ;  /* 0x000000640000795d */ /* 0x000fea0003800000 */
[----:B------:R-:W-:-:S05]  /*2a50*/  UMOV UR5, 0x10 ;  /* 0x0000001000057882 */ /* 0x000fca0000000000 */
[----:B------:R-:W-:Y:S04]  /*2a60*/  DEPBAR.LE SB1, 0x36 ;  /* 0x00009d800000791a */ /* 0x000fe80000000000 */
[----:B------:R-:W1:Y:S02]  /*2a70*/  UTCATOMSWS.FIND_AND_SET.ALIGN UP0, UR5, UR5 ;  /* 0x00000005000575e3 */ /* 0x000e640008000800 */
[----:B-1----:R-:W-:Y:S01]  /*2a80*/  MOV R3, UR5 ;  /* 0x0000000500037c02 */ /* 0x002fe20008000f00 */
[----:B------:R-:W-:Y:S05]  /*2a90*/  BRA.U !UP0, `(.L_x_50) ;  /* 0xfffffffd08e87547 */ /* 0x000fea000b83ffff */
.L_x_49:
[-C--:B------:R-:W-:Y:S02]  /*2aa0*/  SHF.L.U32 R2, R2, R3.reuse, RZ ;  /* 0x0000000302027219 */ /* 0x080fe400000006ff */
[----:B------:R-:W-:Y:S01]  /*2ab0*/  SHF.L.U32 R0, R0, R3, RZ ;  /* 0x0000000300007219 */ /* 0x000fe200000006ff */
[----:B------:R-:W-:Y:S02]  /*2ac0*/  IMAD.SHL.U32 R3, R3, 0x20, RZ ;  /* 0x0000002003037824 */ /* 0x000fe400078e00ff */
[----:B------:R1:W-:Y:S04]  /*2ad0*/  ATOMS.OR RZ, [UR4+0x14], R2 ;  /* 0x00001402ffff798c */ /* 0x0003e8000b000004 */
[----:B------:R1:W-:Y:S04]  /*2ae0*/  ATOMS.OR RZ, [UR4+0x18], R0 ;  /* 0x00001800ffff798c */ /* 0x0003e8000b000004 */
[----:B------:R1:W-:Y:S01]  /*2af0*/  STS [UR37+0x120], R3 ;  /* 0x00012003ff007988 */ /* 0x0003e20008000825 */
[----:B------:R-:W-:Y:S05]  /*2b00*/  BRA `(.L_x_48) ;  /* 0x0000000000107947 */ /* 0x000fea0003800000 */
.L_x_47:
[----:B------:R-:W-:Y:S02]  /*2b10*/  MOV R0, 0xffffffff ;  /* 0xffffffff00007802 */ /* 0x000fe40000000f00 */
[----:B------:R-:W-:-:S03]  /*2b20*/  MOV R2, 0x2b50 ;  /* 0x00002b5000027802 */ /* 0x000fc60000000f00 */
[----:B------:R1:W-:Y:S04]  /*2b30*/  STS [UR37+0x120], R0 ;  /* 0x00012000ff007988 */ /* 0x0003e80008000825 */
[----:B-1-3-5:R-:W-:Y:S05]  /*2b40*/  CALL.REL.NOINC `($__internal_1_$__cuda_sm10x_tcgen05_guardrail_trap_phase_invalid_during_alloc) ;  /* 0x0000006c005c7944 */ /* 0x02afea0003c00000 */
.L_x_48:
[----:B------:R-:W-:Y:S05]  /*2b50*/  WARPSYNC.ALL ;  /* 0x0000000000007948 */ /* 0x000fea0003800000 */
[----:B------:R-:W2:Y:S01]  /*2b60*/  S2UR UR6, SR_CgaCtaId ;  /* 0x00000000000679c3 */ /* 0x000ea20000008800 */
[----:B------:R-:W-:Y:S01]  /*2b70*/  UMOV UR4, 0x400 ;  /* 0x0000040000047882 */ /* 0x000fe20000000000 */
[----:B------:R-:W-:-:S06]  /*2b80*/  NOP ;  /* 0x0000000000007918 */ /* 0x000fcc0000000000 */
[----:B------:R-:W-:Y:S06]  /*2b90*/  BAR.ARV 0x6, 0xa0 ;  /* 0x0182800000007b1d */ /* 0x000fec0000002000 */
[----:B------:R-:W4:Y:S01]  /*2ba0*/  LDCU UR7, c[0x0][0x38c] ;  /* 0x00007180ff0777ac */ /* 0x000f220008000800 */
[----:B------:R-:W-:Y:S01]  /*2bb0*/  IMAD.MOV.U32 R11, RZ, RZ, 0x1 ;  /* 0x00000001ff0b7424 */ /* 0x000fe200078e00ff */
[----:B------:R-:W-:Y:S01]  /*2bc0*/  CS2R R8, SRZ ;  /* 0x0000000000087805 */ /* 0x000fe2000001ff00 */
[----:B------:R-:W-:Y:S01]  /*2bd0*/  IMAD.MOV.U32 R10, RZ, RZ, RZ ;  /* 0x000000ffff0a7224 */ /* 0x000fe200078e00ff */
[----:B------:R-:W-:Y:S01]  /*2be0*/  UMOV UR18, URZ ;  /* 0x000000ff00127c82 */ /* 0x000fe20008000000 */
[----:B------:R-:W-:Y:S01]  /*2bf0*/  UMOV UR17, URZ ;  /* 0x000000ff00117c82 */ /* 0x000fe20008000000 */
[----:B------:R-:W-:Y:S01]  /*2c00*/  UMOV UR22, 0x0 ;  /* 0x0000000000167882 */ /* 0x000fe20000000000 */
[----:B------:R-:W-:Y:S01]  /*2c10*/  UMOV UR23, 0x4400490 ;  /* 0x0440049000177882 */ /* 0x000fe20000000000 */
[----:B------:R-:W-:Y:S01]  /*2c20*/  UMOV UR20, 0x0 ;  /* 0x0000000000147882 */ /* 0x000fe20000000000 */
[----:B------:R-:W-:Y:S01]  /*2c30*/  UMOV UR21, 0x4400490 ;  /* 0x0440049000157882 */ /* 0x000fe20000000000 */
[----:B--2---:R-:W-:Y:S01]  /*2c40*/  ULEA UR6, UR6, UR4, 0x18 ;  /* 0x0000000406067291 */ /* 0x004fe2000f8ec0ff */
[----:B------:R-:W2:Y:S03]  /*2c50*/  LDCU UR4, c[0x0][0x38c] ;  /* 0x00007180ff0477ac */ /* 0x000ea60008000800 */
[----:B------:R-:W-:-:S02]  /*2c60*/  UIADD3 UR11, UPT, UPT, UR6, 0x6400, URZ ;  /* 0x00006400060b7890 */ /* 0x000fc4000fffe0ff */
[----:B----4-:R-:W-:-:S03]  /*2c70*/  UIADD3 UR7, UPT, UPT, UR7, 0x3f, URZ ;  /* 0x0000003f07077890 */ /* 0x010fc6000fffe0ff */
[----:B-1----:R-:W1:Y:S01]  /*2c80*/  LDS R0, [UR6+0x120] ;  /* 0x00012006ff007984 */ /* 0x002e620008000800 */
[----:B------:R-:W-:Y:S02]  /*2c90*/  UIADD3 UR12, UPT, UPT, UR6, 0x8400, URZ ;  /* 0x00008400060c7890 */ /* 0x000fe4000fffe0ff */
[----:B------:R-:W-:Y:S02]  /*2ca0*/  USHF.R.S32.HI UR5, URZ, 0x1f, UR7 ;  /* 0x0000001fff057899 */ /* 0x000fe40008011407 */
[----:B------:R-:W-:Y:S02]  /*2cb0*/  USHF.R.U32.HI UR11, URZ, 0x4, UR11 ;  /* 0x00000004ff0b7899 */ /* 0x000fe4000801160b */
[----:B------:R-:W-:Y:S02]  /*2cc0*/  ULEA.HI UR5, UR5, UR7, URZ, 0x6 ;  /* 0x0000000705057291 */ /* 0x000fe4000f8f30ff */
[----:B------:R-:W-:Y:S02]  /*2cd0*/  USHF.R.U32.HI UR12, URZ, 0x4, UR12 ;  /* 0x00000004ff0c7899 */ /* 0x000fe4000801160c */
[----:B------:R-:W-:-:S02]  /*2ce0*/  USHF.R.S32.HI UR5, URZ, 0x6, UR5 ;  /* 0x00000006ff057899 */ /* 0x000fc40008011405 */
[----:B------:R-:W-:Y:S02]  /*2cf0*/  ULOP3.LUT UR11, UR11, 0x3fff, URZ, 0xc0, !UPT ;  /* 0x00003fff0b0b7892 */ /* 0x000fe4000f8ec0ff */
[----:B------:R-:W-:Y:S02]  /*2d00*/  UISETP.LT.AND UP0, UPT, UR5, 0x1, UPT ;  /* 0x000000010500788c */ /* 0x000fe4000bf01270 */
[----:B------:R-:W-:Y:S02]  /*2d10*/  ULOP3.LUT UR12, UR12, 0x3fff, URZ, 0xc0, !UPT ;  /* 0x00003fff0c0c7892 */ /* 0x000fe4000f8ec0ff */
[----:B------:R-:W-:Y:S02]  /*2d20*/  USEL UR10, UR5, 0x1, !UP0 ;  /* 0x00000001050a7887 */ /* 0x000fe4000c000000 */
[----:B------:R-:W-:Y:S02]  /*2d30*/  ULOP3.LUT UR11, UR11, 0x10000, URZ, 0xfc, !UPT ;  /* 0x000100000b0b7892 */ /* 0x000fe4000f8efcff */
[----:B------:R-:W-:-:S02]  /*2d40*/  ULOP3.LUT UR12, UR12, 0x10000, URZ, 0xfc, !UPT ;  /* 0x000100000c0c7892 */ /* 0x000fc4000f8efcff */
[----:B------:R-:W-:Y:S02]  /*2d50*/  UIADD3 UR10, UPT, UPT, -UR10, URZ, URZ ;  /* 0x000000ff0a0a7290 */ /* 0x000fe4000fffe1ff */
[----:B--2---:R-:W-:Y:S01]  /*2d60*/  UISETP.GE.AND UP3, UPT, UR4, 0x1, UPT ;  /* 0x000000010400788c */ /* 0x004fe2000bf66270 */
[----:B-1----:R-:W-:-:S15]  /*2d70*/  R2UR UR19, R0 ;  /* 0x00000000001372ca */ /* 0x002fde00000e0000 */
.L_x_57:
[----:B------:R-:W-:Y:S02]  /*2d80*/  LEA R0, R10, UR6, 0x3 ;  /* 0x000000060a007c11 */ /* 0x000fe4000f8e18ff */
[----:B------:R-:W-:Y:S02]  /*2d90*/  SHF.L.U32 R2, R9, 0x1f, RZ ;  /* 0x0000001f09027819 */ /* 0x000fe400000006ff */
[----:B------:R-:W-:Y:S01]  /*2da0*/  PLOP3.LUT P0, PT, PT, PT, UP3, 0x80, 0x8 ;  /* 0x000000000008781c */ /* 0x000fe20003f0f038 */
[----:B------:R-:W-:Y:S01]  /*2db0*/  VIADD R3, R0, 0x80 ;  /* 0x0000008000037836 */ /* 0x000fe20000000000 */
[----:B-1----:R-:W1:Y:S02]  /*2dc0*/  SYNCS.PHASECHK.TRANS64.TRYWAIT P1, [R0+URZ+0x70], R2 ;  /* 0x00007002000075a7 */ /* 0x002e6400080211ff */
[----:B-1--4-:R-:W-:Y:S09]  /*2dd0*/  @!P1 BRA `(.L_x_51) ;  /* 0x0000006000bc9947 */ /* 0x012ff20003800000 */
.L_x_134:
[----:B------:R-:W-:Y:S01]  /*2de0*/  LEA R4, R10, UR6, 0x4 ;  /* 0x000000060a047c11 */ /* 0x000fe2000f8e20ff */
[----:B------:R-:W-:Y:S01]  /*2df0*/  @UP3 ULEA UR4, UR17, UR6, 0x3 ;  /* 0x0000000611043291 */ /* 0x000fe2000f8e18ff */
[----:B------:R-:W-:Y:S01]  /*2e00*/  PLOP3.LUT P2, PT, PT, PT, PT, 0x80, 0x8 ;  /* 0x000000000008781c */ /* 0x000fe20003f4f070 */
[----:B------:R-:W-:Y:S01]  /*2e10*/  ULEA UR8, UR18, UR6, 0x3 ;  /* 0x0000000612087291 */ /* 0x000fe2000f8e18ff */
[----:B------:R-:W-:Y:S02]  /*2e20*/  PRMT R3, RZ, 0x654, R3 ;  /* 0x00000654ff037816 */ /* 0x000fe40000000003 */
[----:B------:R-:W2:Y:S01]  /*2e30*/  LDS.128 R4, [R4+0x100] ;  /* 0x0001000004047984 */ /* 0x000ea20000000c00 */
[----:B-1----:R-:W-:Y:S02]  /*2e40*/  @P0 SHF.L.U32 R2, R8, 0x1f, RZ ;  /* 0x0000001f08020819 */ /* 0x002fe400000006ff */
[----:B------:R-:W-:Y:S01]  /*2e50*/  SHF.L.U32 R0, R11, 0x1f, RZ ;  /* 0x0000001f0b007819 */ /* 0x000fe200000006ff */
[----:B------:R-:W-:Y:S01]  /*2e60*/  @!PT LDS RZ, [RZ] ;  /* 0x00000000fffff984 */ /* 0x000fe20000000800 */
[----:B------:R-:W-:Y:S01]  /*2e70*/  @!PT LDS RZ, [RZ] ;  /* 0x00000000fffff984 */ /* 0x000fe20000000800 */
[----:B------:R-:W-:Y:S01]  /*2e80*/  @!PT LDS RZ, [RZ] ;  /* 0x00000000fffff984 */ /* 0x000fe20000000800 */
[----:B------:R-:W-:Y:S01]  /*2e90*/  @!PT LDS RZ, [RZ] ;  /* 0x00000000fffff984 */ /* 0x000fe20000000800 */
[----:B------:R1:W-:Y:S06]  /*2ea0*/  MEMBAR.ALL.CTA ;  /* 0x0000000000007992 */ /* 0x0003ec0000008000 */
[----:B-1----:R-:W1:Y:S02]  /*2eb0*/  FENCE.VIEW.ASYNC.S ;  /* 0x00000000000073c6 */ /* 0x002e640000000000 */
[----:B-1----:R1:W-:Y:S01]  /*2ec0*/  SYNCS.ARRIVE.TRANS64.RED.A1T0 RZ, [R3+URZ], RZ ;  /* 0x000000ff03ff79a7 */ /* 0x0023e200081004ff */
[----:B------:R1:W4:Y:S01]  /*2ed0*/  @P0 SYNCS.PHASECHK.TRANS64.TRYWAIT P2, [UR4], R2 ;  /* 0x00000002ff0005a7 */ /* 0x0003220008041104 */
[----:B------:R-:W-:Y:S01]  /*2ee0*/  ULEA.HI UR4, UR18, UR18, URZ, 0x1 ;  /* 0x0000001212047291 */ /* 0x000fe2000f8f08ff */
[----:B--2---:R-:W-:-:S03]  /*2ef0*/  LOP3.LUT P1, RZ, R6, 0x1, RZ, 0xc0, !PT ;  /* 0x0000000106ff7812 */ /* 0x004fc6000782c0ff */
[----:B------:R-:W-:Y:S02]  /*2f00*/  USHF.L.U32 UR9, UR4, 0x7, URZ ;  /* 0x0000000704097899 */ /* 0x000fe400080006ff */
[----:B------:R-:W-:Y:S02]  /*2f10*/  ULOP3.LUT UR4, UR4, 0xffe, URZ, 0xc0, !UPT ;  /* 0x00000ffe04047892 */ /* 0x000fe4000f8ec0ff */
[----:B------:R-:W-:Y:S02]  /*2f20*/  ULOP3.LUT UR9, UR9, 0xffffff00, URZ, 0xc0, !UPT ;  /* 0xffffff0009097892 */ /* 0x000fe4000f8ec0ff */
[----:B------:R-:W-:Y:S02]  /*2f30*/  UIADD3 UR4, UPT, UPT, -UR4, UR18, URZ ;  /* 0x0000001204047290 */ /* 0x000fe4000fffe1ff */
[----:B------:R-:W-:Y:S01]  /*2f40*/  UIADD3 UR9, UPT, UPT, UR19, UR9, URZ ;  /* 0x0000000913097290 */ /* 0x000fe2000fffe0ff */
[----:B------:R-:W2:Y:S03]  /*2f50*/  SYNCS.PHASECHK.TRANS64.TRYWAIT P0, [UR8+0xb0], R0 ;  /* 0x0000b000ff0075a7 */ /* 0x000ea60008001108 */
[----:B------:R-:W-:Y:S01]  /*2f60*/  ULEA UR9, UR4, UR9, 0x14 ;  /* 0x0000000904097291 */ /* 0x000fe2000f8ea0ff */
[----:B-12-4-:R-:W-:Y:S11]  /*2f70*/  @!P0 BRA `(.L_x_52) ;  /* 0x0000006000688947 */ /* 0x016ff60003800000 */
.L_x_136:
[----:B------:R-:W-:Y:S01]  /*2f80*/  IADD3 R10, PT, PT, R10, 0x1, RZ ;  /* 0x000000010a0a7810 */ /* 0x000fe20007ffe0ff */
[----:B------:R-:W-:Y:S06]  /*2f90*/  BRA.U !UP3, `(.L_x_53) ;  /* 0x000000010b987547 */ /* 0x000fec000b800000 */
[----:B------:R-:W-:Y:S01]  /*2fa0*/  UPLOP3.LUT UP4, UPT, UPT, UPT, UPT, 0x40, 0x4 ;  /* 0x000000000004789c */ /* 0x000fe20003f8e870 */
[----:B------:R-:W-:Y:S01]  /*2fb0*/  UMOV UR16, UR10 ;  /* 0x0000000a00107c82 */ /* 0x000fe20008000000 */
[----:B------:R-:W-:Y:S01]  /*2fc0*/  UMOV UR15, UR5 ;  /* 0x00000005000f7c82 */ /* 0x000fe20008000000 */
[----:B------:R-:W-:-:S08]  /*2fd0*/  UMOV UR14, UR17 ;  /* 0x00000011000e7c82 */ /* 0x000fd00008000000 */
.L_x_56:
[----:B------:R-:W-:Y:S02]  /*2fe0*/  UIADD3 UR16, UPT, UPT, UR16, 0x1, URZ ;  /* 0x0000000110107890 */ /* 0x000fe4000fffe0ff */
[----:B--2---:R-:W-:Y:S02]  /*2ff0*/  ULEA UR7, UR14, UR6, 0x3 ;  /* 0x000000060e077291 */ /* 0x004fe4000f8e18ff */
[----:B------:R-:W-:Y:S01]  /*3000*/  UISETP.NE.AND UP0, UPT, UR16, URZ, UPT ;  /* 0x000000ff1000728c */ /* 0x000fe2000bf05270 */
[----:B----4-:R-:W-:Y:S10]  /*3010*/  @P2 BRA `(.L_x_54) ;  /* 0x00000000000c2947 */ /* 0x010ff40003800000 */
[----:B-1----:R-:W-:Y:S04]  /*3020*/  SHF.L.U32 R2, R8, 0x1f, RZ ;  /* 0x0000001f08027819 */ /* 0x002fe800000006ff */
[----:B------:R-:W1:Y:S02]  /*3030*/  SYNCS.PHASECHK.TRANS64.TRYWAIT P0, [UR7], R2 ;  /* 0x00000002ff0075a7 */ /* 0x000e640008001107 */
[----:B-1----:R-:W-:Y:S05]  /*3040*/  @!P0 BRA `(.L_x_55) ;  /* 0x00000060004c8947 */ /* 0x002fea0003800000 */
.L_x_54:
[----:B------:R-:W-:Y:S01]  /*3050*/  UISETP.NE.AND UP1, UPT, UR15, 0x1, UPT ;  /* 0x000000010f00788c */ /* 0x000fe2000bf25270 */
[----:B------:R-:W-:Y:S01]  /*3060*/  PLOP3.LUT P2, PT, PT, PT, PT, 0x80, 0x8 ;  /* 0x000000000008781c */ /* 0x000fe20003f4f070 */
[----:B------:R-:W-:Y:S02]  /*3070*/  UIADD3 UR17, UPT, UPT, UR14, 0x1, URZ ;  /* 0x000000010e117890 */ /* 0x000fe4000fffe0ff */
[----:B------:R-:W-:Y:S02]  /*3080*/  ULEA UR24, UR14, UR12, 0xa ;  /* 0x0000000c0e187291 */ /* 0x000fe4000f8e50ff */
[----:B------:R-:W-:Y:S01]  /*3090*/  UISETP.NE.AND UP2, UPT, UR17, 0x2, UPT ;  /* 0x000000021100788c */ /* 0x000fe2000bf45270 */
[----:B------:R-:W-:Y:S01]  /*30a0*/  PLOP3.LUT P0, PT, PT, PT, UP1, 0x80, 0x8 ;  /* 0x000000000008781c */ /* 0x000fe20003f0f018 */
[----:B------:R-:W-:Y:S02]  /*30b0*/  ULEA UR26, UR14, UR11, 0x8 ;  /* 0x0000000b0e1a7291 */ /* 0x000fe4000f8e40ff */
[----:B------:R-:W-:Y:S02]  /*30c0*/  USEL UR13, URZ, 0x1, UP2 ;  /* 0x00000001ff0d7887 */ /* 0x000fe40009000000 */
[----:B------:R-:W-:Y:S02]  /*30d0*/  USEL UR17, UR17, URZ, UP2 ;  /* 0x000000ff11117287 */ /* 0x000fe40009000000 */
[----:B------:R-:W-:Y:S02]  /*30e0*/  UIADD3 UR30, UPT, UPT, UR24, 0x2, URZ ;  /* 0x00000002181e7890 */ /* 0x000fe4000fffe0ff */
[----:B------:R-:W-:Y:S01]  /*30f0*/  @UP1 ULEA UR4, UR17, UR6, 0x3 ;  /* 0x0000000611041291 */ /* 0x000fe2000f8e18ff */
[----:B------:R-:W-:Y:S01]  /*3100*/  LOP3.LUT R8, R8, UR13, RZ, 0x3c, !PT ;  /* 0x0000000d08087c12 */ /* 0x000fe2000f8e3cff */
[----:B------:R-:W-:Y:S02]  /*3110*/  UIADD3 UR28, UPT, UPT, UR26, 0x2, URZ ;  /* 0x000000021a1c7890 */ /* 0x000fe4000fffe0ff */
[----:B------:R-:W-:Y:S01]  /*3120*/  UIADD3 UR7, UPT, UPT, UR7, 0x10, URZ ;  /* 0x0000001007077890 */ /* 0x000fe2000fffe0ff */
[----:B-1----:R-:W-:Y:S01]  /*3130*/  @P0 SHF.L.U32 R0, R8, 0x1f, RZ ;  /* 0x0000001f08000819 */ /* 0x002fe200000006ff */
[----:B------:R-:W-:Y:S01]  /*3140*/  UMOV UR25, 0x80004020 ;  /* 0x8000402000197882 */ /* 0x000fe20000000000 */
[----:B------:R-:W-:Y:S01]  /*3150*/  UMOV UR27, 0x80004020 ;  /* 0x80004020001b7882 */ /* 0x000fe20000000000 */
[----:B------:R-:W-:Y:S01]  /*3160*/  UMOV UR31, 0x80004020 ;  /* 0x80004020001f7882 */ /* 0x000fe20000000000 */
[----:B------:R2:W4:Y:S01]  /*3170*/  @P0 SYNCS.PHASECHK.TRANS64.TRYWAIT P2, [UR4], R0 ;  /* 0x00000000ff0005a7 */ /* 0x0005220008041104 */
[----:B------:R-:W-:Y:S01]  /*3180*/  UIADD3 UR15, UPT, UPT, UR15, -0x1, URZ ;  /* 0xffffffff0f0f7890 */ /* 0x000fe2000fffe0ff */
[----:B------:R2:W-:Y:S01]  /*3190*/  UTCQMMA gdesc[UR26], gdesc[UR24], tmem[UR9], tmem[UR22], idesc[UR23], UP4 ;  /* 0x00ff16181a0075ea */ /* 0x0005e2000a000309 */
[----:B------:R-:W-:Y:S01]  /*31a0*/  UPLOP3.LUT UP4, UPT, UPT, UPT, UPT, 0x80, 0x8 ;  /* 0x000000000008789c */ /* 0x000fe20003f8f070 */
[----:B------:R-:W-:Y:S01]  /*31b0*/  UMOV UR29, 0x80004020 ;  /* 0x80004020001d7882 */ /* 0x000fe20000000000 */
[----:B------:R-:W-:Y:S01]  /*31c0*/  UMOV UR14, UR17 ;  /* 0x00000011000e7c82 */ /* 0x000fe20008000000 */
[----:B------:R2:W-:Y:S01]  /*31d0*/  UTCQMMA gdesc[UR28], gdesc[UR30], tmem[UR9], tmem[UR20], idesc[UR21], UPT ;  /* 0x00ff141e1c0075ea */ /* 0x0005e2000b800309 */
[----:B------:R2:W-:Y:S01]  /*31e0*/  UTCBAR [UR7], URZ ;  /* 0x000000ff070073e9 */ /* 0x0005e200080000ff */
[----:B------:R-:W-:Y:S06]  /*31f0*/  BRA.U UP0, `(.L_x_56) ;  /* 0xfffffffd00787547 */ /* 0x000fec000b83ffff */
.L_x_53:
[----:B------:R-:W-:Y:S01]  /*3200*/  UIADD3 UR18, UPT, UPT, UR18, 0x1, URZ ;  /* 0x0000000112127890 */ /* 0x000fe2000fffe0ff */
[C---:B------:R-:W-:Y:S01]  /*3210*/  ISETP.NE.AND P0, PT, R10.reuse, 0x2, PT ;  /* 0x000000020a00780c */ /* 0x040fe20003f05270 */
[----:B------:R-:W-:Y:S02]  /*3220*/  UIADD3 UR8, UPT, UPT, UR8, 0x90, URZ ;  /* 0x0000009008087890 */ /* 0x000fe4000fffe0ff */
[----:B------:R-:W-:Y:S01]  /*3230*/  UISETP.NE.AND UP0, UPT, UR18, 0x4, UPT ;  /* 0x000000041200788c */ /* 0x000fe2000bf05270 */
[----:B-12---:R-:W-:Y:S02]  /*3240*/  SEL R0, RZ, 0x1, P0 ;  /* 0x00000001ff007807 */ /* 0x006fe40000000000 */
[----:B------:R-:W-:Y:S01]  /*3250*/  SEL R10, R10, RZ, P0 ;  /* 0x000000ff0a0a7207 */ /* 0x000fe20000000000 */
[----:B------:R-:W-:Y:S01]  /*3260*/  USEL UR4, URZ, 0x1, UP0 ;  /* 0x00000001ff047887 */ /* 0x000fe20008000000 */
[----:B------:R-:W-:Y:S01]  /*3270*/  LOP3.LUT R9, R9, R0, RZ, 0x3c, !PT ;  /* 0x0000000009097212 */ /* 0x000fe200078e3cff */
[----:B------:R-:W-:Y:S01]  /*3280*/  USEL UR18, UR18, URZ, UP0 ;  /* 0x000000ff12127287 */ /* 0x000fe20008000000 */
[----:B------:R1:W-:Y:S03]  /*3290*/  UTCBAR [UR8], URZ ;  /* 0x000000ff080073e9 */ /* 0x0003e600080000ff */
[----:B------:R-:W-:Y:S01]  /*32a0*/  LOP3.LUT R11, R11, UR4, RZ, 0x3c, !PT ;  /* 0x000000040b0b7c12 */ /* 0x000fe2000f8e3cff */
[----:B------:R-:W-:Y:S07]  /*32b0*/  @P1 BRA `(.L_x_57) ;  /* 0xfffffff800b01947 */ /* 0x000fee000383ffff */
[----:B------:R-:W2:Y:S01]  /*32c0*/  S2UR UR4, SR_CgaCtaId ;  /* 0x00000000000479c3 */ /* 0x000ea20000008800 */
[----:B------:R-:W-:Y:S01]  /*32d0*/  ELECT P0, URZ, PT ;  /* 0x0000000000ff782f */ /* 0x000fe20003800000 */
[----:B------:R-:W-:Y:S01]  /*32e0*/  IMAD.MOV.U32 R0, RZ, RZ, 0x1 ;  /* 0x00000001ff007424 */ /* 0x000fe200078e00ff */
[----:B------:R-:W-:Y:S01]  /*32f0*/  UIADD3 UR6, UPT, UPT, UR6, 0xb0, URZ ;  /* 0x000000b006067890 */ /* 0x000fe2000fffe0ff */
[----:B------:R-:W-:Y:S01]  /*3300*/  SHF.L.U32 R2, R11, 0x1f, RZ ;  /* 0x0000001f0b027819 */ /* 0x000fe200000006ff */
[----:B------:R-:W-:-:S03]  /*3310*/  UMOV UR5, 0x40 ;  /* 0x0000004000057882 */ /* 0x000fc60000000000 */
[----:B------:R-:W-:Y:S01]  /*3320*/  UVIRTCOUNT.DEALLOC.SMPOOL 0x80 ;  /* 0x000000800000784c */ /* 0x000fe20000000000 */
[----:B--2---:R-:W-:Y:S02]  /*3330*/  ULEA UR4, UR4, UR5, 0x18 ;  /* 0x0000000504047291 */ /* 0x004fe4000f8ec0ff */
[----:B------:R-:W-:-:S07]  /*3340*/  ULEA UR5, UR18, UR6, 0x3 ;  /* 0x0000000612057291 */ /* 0x000fce000f8e18ff */
[----:B------:R2:W-:Y:S02]  /*3350*/  @P0 STS.U8 [UR4+0x1c], R0 ;  /* 0x00001c00ff000988 */ /* 0x0005e40008000004 */
[----:B------:R-:W3:Y:S02]  /*3360*/  SYNCS.PHASECHK.TRANS64.TRYWAIT P0, [UR5], R2 ;  /* 0x00000002ff0075a7 */ /* 0x000ee40008001105 */
[----:B--23--:R-:W-:Y:S05]  /*3370*/  @!P0 BRA `(.L_x_58) ;  /* 0x0000005c00988947 */ /* 0x00cfea0003800000 */
.L_x_139:
[----:B------:R-:W-:-:S04]  /*3380*/  UIADD3 UR7, UPT, UPT, UR18, 0x1, URZ ;  /* 0x0000000112077890 */ /* 0x000fc8000fffe0ff */
[----:B------:R-:W-:-:S04]  /*3390*/  UISETP.NE.AND UP0, UPT, UR7, 0x4, UPT ;  /* 0x000000040700788c */ /* 0x000fc8000bf05270 */
[----:B-1----:R-:W-:Y:S02]  /*33a0*/  USEL UR8, URZ, 0x1, UP0 ;  /* 0x00000001ff087887 */ /* 0x002fe40008000000 */
[----:B------:R-:W-:-:S04]  /*33b0*/  USEL UR7, UR7, URZ, UP0 ;  /* 0x000000ff07077287 */ /* 0x000fc80008000000 */
[----:B------:R-:W-:Y:S01]  /*33c0*/  ULEA UR5, UR7, UR6, 0x3 ;  /* 0x0000000607057291 */ /* 0x000fe2000f8e18ff */
[----:B--2---:R-:W-:-:S04]  /*33d0*/  LOP3.LUT R2, R11, UR8, RZ, 0x3c, !PT ;  /* 0x000000080b027c12 */ /* 0x004fc8000f8e3cff */
[----:B------:R-:W-:-:S04]  /*33e0*/  SHF.L.U32 R3, R2, 0x1f, RZ ;  /* 0x0000001f02037819 */ /* 0x000fc800000006ff */
[----:B------:R-:W1:Y:S02]  /*33f0*/  SYNCS.PHASECHK.TRANS64.TRYWAIT P0, [UR5], R3 ;  /* 0x00000003ff0075a7 */ /* 0x000e640008001105 */
[----:B-1----:R-:W-:Y:S05]  /*3400*/  @!P0 BRA `(.L_x_59) ;  /* 0x0000005c008c8947 */ /* 0x002fea0003800000 */
.L_x_141:
[----:B------:R-:W-:-:S04]  /*3410*/  UIADD3 UR7, UPT, UPT, UR7, 0x1, URZ ;  /* 0x0000000107077890 */ /* 0x000fc8000fffe0ff */
[----:B------:R-:W-:-:S04]  /*3420*/  UISETP.NE.AND UP0, UPT, UR7, 0x4, UPT ;  /* 0x000000040700788c */ /* 0x000fc8000bf05270 */
[----:B------:R-:W-:Y:S02]  /*3430*/  USEL UR8, URZ, 0x1, UP0 ;  /* 0x00000001ff087887 */ /* 0x000fe40008000000 */
[----:B------:R-:W-:-:S04]  /*3440*/  USEL UR7, UR7, URZ, UP0 ;  /* 0x000000ff07077287 */ /* 0x000fc80008000000 */
[----:B------:R-:W-:Y:S01]  /*3450*/  ULEA UR5, UR7, UR6, 0x3 ;  /* 0x0000000607057291 */ /* 0x000fe2000f8e18ff */
[----:B------:R-:W-:-:S04]  /*3460*/  LOP3.LUT R2, R2, UR8, RZ, 0x3c, !PT ;  /* 0x0000000802027c12 */ /* 0x000fc8000f8e3cff */
[----:B-1----:R-:W-:-:S04]  /*3470*/  SHF.L.U32 R3, R2, 0x1f, RZ ;  /* 0x0000001f02037819 */ /* 0x002fc800000006ff */
[----:B------:R-:W1:Y:S02]  /*3480*/  SYNCS.PHASECHK.TRANS64.TRYWAIT P0, [UR5], R3 ;  /* 0x00000003ff0075a7 */ /* 0x000e640008001105 */
[----:B-1----:R-:W-:Y:S05]  /*3490*/  @!P0 BRA `(.L_x_60) ;  /* 0x0000005c00808947 */ /* 0x002fea0003800000 */
.L_x_143:
[----:B------:R-:W-:-:S04]  /*34a0*/  UIADD3 UR7, UPT, UPT, UR7, 0x1, URZ ;  /* 0x0000000107077890 */ /* 0x000fc8000fffe0ff */
[----:B------:R-:W-:-:S04]  /*34b0*/  UISETP.NE.AND UP0, UPT, UR7, 0x4, UPT ;  /* 0x000000040700788c */ /* 0x000fc8000bf05270 */
[----:B------:R-:W-:Y:S02]  /*34c0*/  USEL UR5, URZ, 0x1, UP0 ;  /* 0x00000001ff057887 */ /* 0x000fe40008000000 */
[----:B------:R-:W-:-:S04]  /*34d0*/  USEL UR7, UR7, URZ, UP0 ;  /* 0x000000ff07077287 */ /* 0x000fc80008000000 */
[----:B------:R-:W-:Y:S01]  /*34e0*/  ULEA UR7, UR7, UR6, 0x3 ;  /* 0x0000000607077291 */ /* 0x000fe2000f8e18ff */
[----:B------:R-:W-:-:S04]  /*34f0*/  LOP3.LUT R2, R2, UR5, RZ, 0x3c, !PT ;  /* 0x0000000502027c12 */ /* 0x000fc8000f8e3cff */
[----:B------:R-:W-:-:S04]  /*3500*/  SHF.L.U32 R2, R2, 0x1f, RZ ;  /* 0x0000001f02027819 */ /* 0x000fc800000006ff */
[----:B------:R-:W2:Y:S02]  /*3510*/  SYNCS.PHASECHK.TRANS64.TRYWAIT P0, [UR7], R2 ;  /* 0x00000002ff0075a7 */ /* 0x000ea40008001107 */
[----:B--2---:R-:W-:Y:S05]  /*3520*/  @!P0 BRA `(.L_x_61) ;  /* 0x0000005c00748947 */ /* 0x004fea0003800000 */
.L_x_145:
[----:B------:R-:W-:Y:S01]  /*3530*/  NOP ;  /* 0x0000000000007918 */ /* 0x000fe20000000000 */
[----:B-1----:R-:W1:Y:S01]  /*3540*/  LDS R0, [UR4+0x14] ;  /* 0x00001404ff007984 */ /* 0x002e620008000800 */
[----:B------:R-:W-:Y:S01]  /*3550*/  ULOP3.LUT UR6, UR19, 0xffff, URZ, 0xc0, !UPT ;  /* 0x0000ffff13067892 */ /* 0x000fe2000f8ec0ff */
[----:B------:R-:W-:Y:S01]  /*3560*/  UMOV UR8, 0xffff ;  /* 0x0000ffff00087882 */ /* 0x000fe20000000000 */
[----:B------:R-:W-:Y:S02]  /*3570*/  UMOV UR5, 0x1 ;  /* 0x0000000100057882 */ /* 0x000fe40000000000 */
[----:B------:R-:W-:-:S04]  /*3580*/  USHF.R.U32.HI UR6, URZ, 0x5, UR6 ;  /* 0x00000005ff067899 */ /* 0x000fc80008011606 */
[----:B------:R-:W-:Y:S02]  /*3590*/  USHF.L.U32 UR8, UR8, UR6, URZ ;  /* 0x0000000608087299 */ /* 0x000fe400080006ff */
[----:B------:R-:W-:-:S04]  /*35a0*/  USHF.L.U32 UR5, UR5, UR6, URZ ;  /* 0x0000000605057299 */ /* 0x000fc800080006ff */
[----:B-1----:R-:W-:-:S04]  /*35b0*/  LOP3.LUT R0, R0, UR8, RZ, 0xc0, !PT ;  /* 0x0000000800007c12 */ /* 0x002fc8000f8ec0ff */
[----:B------:R-:W-:-:S13]  /*35c0*/  ISETP.NE.AND P0, PT, R0, UR8, PT ;  /* 0x0000000800007c0c */ /* 0x000fda000bf05270 */
[----:B------:R-:W-:Y:S05]  /*35d0*/  @P0 BRA `(.L_x_62) ;  /* 0x0000000000580947 */ /* 0x000fea0003800000 */
[----:B------:R-:W1:Y:S02]  /*35e0*/  LDS R0, [UR4+0x18] ;  /* 0x00001804ff007984 */ /* 0x000e640008000800 */
[----:B-1----:R-:W-:-:S04]  /*35f0*/  LOP3.LUT R0, R0, UR5, RZ, 0xc0, !PT ;  /* 0x0000000500007c12 */ /* 0x002fc8000f8ec0ff */
[----:B------:R-:W-:-:S13]  /*3600*/  ISETP.NE.AND P0, PT, R0, UR5, PT ;  /* 0x0000000500007c0c */ /* 0x000fda000bf05270 */
[----:B------:R-:W-:Y:S05]  /*3610*/  @P0 BRA `(.L_x_63) ;  /* 0x00000000003c0947 */ /* 0x000fea0003800000 */
[----:B------:R-:W1:Y:S01]  /*3620*/  S2R R2, SR_LANEID ;  /* 0x0000000000027919 */ /* 0x000e620000000000 */
[----:B------:R-:W-:Y:S01]  /*3630*/  ULOP3.LUT UR8, URZ, UR8, URZ, 0x33, !UPT ;  /* 0x00000008ff087292 */ /* 0x000fe2000f8e33ff */
[----:B------:R-:W-:Y:S02]  /*3640*/  VOTEU.ANY UR7, UPT, PT ;  /* 0x0000000000077886 */ /* 0x000fe400038e0100 */
[----:B------:R-:W-:-:S03]  /*3650*/  UFLO.U32 UR7, UR7 ;  /* 0x00000007000772bd */ /* 0x000fc600080e0000 */
[----:B------:R-:W-:-:S04]  /*3660*/  IMAD.U32 R0, RZ, RZ, UR8 ;  /* 0x00000008ff007e24 */ /* 0x000fc8000f8e00ff */
[----:B------:R2:W3:Y:S02]  /*3670*/  REDUX UR6, R0 ;  /* 0x00000000000673c4 */ /* 0x0004e40000000000 */
[----:B------:R1:W-:Y:S02]  /*3680*/  UTCATOMSWS.AND URZ, UR8 ;  /* 0x0000000800ff79e3 */ /* 0x0003e40008000000 */
[----:B-1----:R-:W-:Y:S02]  /*3690*/  ISETP.EQ.U32.AND P0, PT, R2, UR7, PT ;  /* 0x0000000702007c0c */ /* 0x002fe4000bf02070 */
[----:B--2---:R-:W-:Y:S02]  /*36a0*/  LOP3.LUT R0, RZ, UR5, RZ, 0x33, !PT ;  /* 0x00000005ff007c12 */ /* 0x004fe4000f8e33ff */
[----:B---3--:R-:W-:Y:S02]  /*36b0*/  MOV R2, UR6 ;  /* 0x0000000600027c02 */ /* 0x008fe40008000f00 */
[----:B------:R-:W1:Y:S07]  /*36c0*/  REDUX UR5, R0 ;  /* 0x00000000000573c4 */ /* 0x000e6e0000000000 */
[----:B------:R2:W-:Y:S01]  /*36d0*/  @P0 ATOMS.AND RZ, [UR4+0x14], R2 ;  /* 0x00001402ffff098c */ /* 0x0005e2000a800004 */
[----:B-1----:R-:W-:-:S05]  /*36e0*/  IMAD.U32 R0, RZ, RZ, UR5 ;  /* 0x00000005ff007e24 */ /* 0x002fca000f8e00ff */
[----:B------:R2:W-:Y:S01]  /*36f0*/  @P0 ATOMS.AND RZ, [UR4+0x18], R0 ;  /* 0x00001800ffff098c */ /* 0x0005e2000a800004 */
[----:B------:R-:W-:Y:S05]  /*3700*/  BRA `(.L_x_64) ;  /* 0x0000000000147947 */ /* 0x000fea0003800000 */
.L_x_63:
[----:B------:R-:W-:Y:S02]  /*3710*/  MOV R2, 0x3730 ;  /* 0x0000373000027802 */ /* 0x000fe40000000f00 */
[----:B----45:R-:W-:Y:S05]  /*3720*/  CALL.REL.NOINC `($__internal_0_$__cuda_sm10x_tcgen05_guardrail_trap_col_being_dealloced_not_returned_by_alloc) ;  /* 0x0000006000587944 */ /* 0x030fea0003c00000 */
[----:B------:R-:W-:Y:S05]  /*3730*/  BRA `(.L_x_64) ;  /* 0x0000000000087947 */ /* 0x000fea0003800000 */
.L_x_62:
[----:B------:R-:W-:Y:S02]  /*3740*/  MOV R2, 0x3760 ;  /* 0x0000376000027802 */ /* 0x000fe40000000f00 */
[----:B----45:R-:W-:Y:S05]  /*3750*/  CALL.REL.NOINC `($__internal_2_$__cuda_sm10x_tcgen05_guardrail_trap_unallocated_columns_being_dealloced) ;  /* 0x0000006000647944 */ /* 0x030fea0003c00000 */
.L_x_64:
[----:B------:R-:W-:Y:S01]  /*3760*/  NOP ;  /* 0x0000000000007918 */ /* 0x000fe20000000000 */
[----:B------:R-:W-:Y:S05]  /*3770*/  EXIT ;  /* 0x000000000000794d */ /* 0x000fea0003800000 */
.L_x_46:
[----:B------:R-:W-:-:S09]  /*3780*/  UISETP.NE.OR UP2, UPT, UR8, 0x3, !UP2 ;  /* 0x000000030800788c */ /* 0x000fd2000d745670 */
[----:B------:R-:W-:Y:S05]  /*3790*/  BRA.U UP2, `(.L_x_65) ;  /* 0x0000001102087547 */ /* 0x000fea000b800000 */
[----:B------:R-:W1:Y:S01]  /*37a0*/  LDC R0, c[0x0][0xb30] ;  /* 0x0002cc00ff007b82 */ /* 0x000e620000000800 */
[----:B------:R-:W2:Y:S01]  /*37b0*/  LDCU.64 UR8, c[0x0][0x888] ;  /* 0x00011100ff0877ac */ /* 0x000ea20008000a00 */
[----:B------:R-:W-:Y:S02]  /*37c0*/  HFMA2 R27, -RZ, RZ, 0, 0 ;  /* 0x00000000ff1b7431 */ /* 0x000fe400000001ff */
[----:B------:R-:W-:Y:S01]  /*37d0*/  IMAD.MOV.U32 R29, RZ, RZ, 0x1 ;  /* 0x00000001ff1d7424 */ /* 0x000fe200078e00ff */
[----:B------:R-:W-:Y:S01]  /*37e0*/  MOV R25, 0x1000 ;  /* 0x0000100000197802 */ /* 0x000fe20000000f00 */
[----:B------:R-:W4:Y:S01]  /*37f0*/  LDCU.64 UR4, c[0x0][0x890] ;  /* 0x00011200ff0477ac */ /* 0x000f220008000a00 */
[----:B------:R-:W-:Y:S01]  /*3800*/  IMAD.MOV.U32 R28, RZ, RZ, RZ ;  /* 0x000000ffff1c7224 */ /* 0x000fe200078e00ff */
[----:B------:R-:W3:Y:S01]  /*3810*/  LDC R24, c[0x0][0x370] ;  /* 0x0000dc00ff187b82 */ /* 0x000ee20000000800 */
[----:B------:R-:W-:Y:S01]  /*3820*/  UMOV UR7, 0x400 ;  /* 0x0000040000077882 */ /* 0x000fe20000000000 */
[----:B------:R-:W-:-:S02]  /*3830*/  UPLOP3.LUT UP1, UPT, UPT, UPT, UPT, 0x40, 0x4 ;  /* 0x000000000004789c */ /* 0x000fc40003f2e870 */
[----:B------:R-:W-:-:S04]  /*3840*/  ULEA UR7, UR37, UR7, 0x18 ;  /* 0x0000000725077291 */ /* 0x000fc8000f8ec0ff */
[----:B------:R-:W3:Y:S01]  /*3850*/  LDC R3, c[0x0][0xb0c] ;  /* 0x0002c300ff037b82 */ /* 0x000ee20000000800 */
[----:B------:R-:W-:Y:S02]  /*3860*/  UIADD3 UR13, UPT, UPT, UR7, 0x38, URZ ;  /* 0x00000038070d7890 */ /* 0x000fe4000fffe0ff */
[----:B--2---:R-:W-:Y:S02]  /*3870*/  UISETP.NE.U32.AND UP2, UPT, UR8, URZ, UPT ;  /* 0x000000ff0800728c */ /* 0x004fe4000bf45070 */
[----:B------:R-:W-:Y:S02]  /*3880*/  UIADD3 UR33, UPT, UPT, UR7, 0x20, URZ ;  /* 0x0000002007217890 */ /* 0x000fe4000fffe0ff */
[----:B----4-:R-:W-:Y:S01]  /*3890*/  UISETP.NE.U32.AND UP3, UPT, UR4, URZ, UPT ;  /* 0x000000ff0400728c */ /* 0x010fe2000bf65070 */
[----:B------:R-:W2:Y:S01]  /*38a0*/  LDC R18, c[0x0][0xb20] ;  /* 0x0002c800ff127b82 */ /* 0x000ea20000000800 */
[----:B-1----:R-:W-:Y:S01]  /*38b0*/  ISETP.NE.AND P1, PT, R0, 0x1, PT ;  /* 0x000000010000780c */ /* 0x002fe20003f25270 */
[----:B------:R-:W-:-:S02]  /*38c0*/  UISETP.NE.AND.EX UP2, UPT, UR9, URZ, UPT, UP2 ;  /* 0x000000ff0900728c */ /* 0x000fc4000bf45320 */
[----:B------:R-:W-:Y:S02]  /*38d0*/  UIADD3 UR25, UPT, UPT, UR7, 0x28, URZ ;  /* 0x0000002807197890 */ /* 0x000fe4000fffe0ff */
[----:B------:R-:W-:Y:S02]  /*38e0*/  UIADD3 UR17, UPT, UPT, UR7, 0x30, URZ ;  /* 0x0000003007117890 */ /* 0x000fe4000fffe0ff */
[----:B------:R-:W1:Y:S01]  /*38f0*/  LDC.64 R30, c[0x0][0x348] ;  /* 0x0000d200ff1e7b82 */ /* 0x000e620000000a00 */
[----:B------:R-:W-:Y:S02]  /*3900*/  UPRMT UR13, UR37, 0x654, UR13 ;  /* 0x00000654250d7896 */ /* 0x000fe4000800000d */
[----:B------:R-:W-:-:S05]  /*3910*/  UISETP.NE.AND.EX UP3, UPT, UR5, URZ, UPT, UP3 ;  /* 0x000000ff0500728c */ /* 0x000fca000bf65330 */
[----:B------:R-:W4:Y:S08]  /*3920*/  LDC.64 R16, c[0x0][0xb10] ;  /* 0x0002c400ff107b82 */ /* 0x000f300000000a00 */
[----:B------:R-:W1:Y:S08]  /*3930*/  LDC.64 R6, c[0x0][0xb18] ;  /* 0x0002c600ff067b82 */ /* 0x000e700000000a00 */
[----:B------:R-:W1:Y:S08]  /*3940*/  LDC.64 R4, c[0x0][0xb28] ;  /* 0x0002ca00ff047b82 */ /* 0x000e700000000a00 */
[----:B--23--:R-:W1:Y:S02]  /*3950*/  LDC R19, c[0x0][0x374] ;  /* 0x0000dd00ff137b82 */ /* 0x00ce640000000800 */
.L_x_76:
[C---:B------:R-:W-:Y:S02]  /*3960*/  LEA R0, R28.reuse, UR7, 0x3 ;  /* 0x000000071c007c11 */ /* 0x040fe4000f8e18ff */
[----:B------:R-:W-:Y:S02]  /*3970*/  SHF.L.U32 R2, R27, 0x1f, RZ ;  /* 0x0000001f1b027819 */ /* 0x000fe400000006ff */
[----:B------:R-:W-:Y:S02]  /*3980*/  LEA R20, R28, UR7, 0x4 ;  /* 0x000000071c147c11 */ /* 0x000fe4000f8e20ff */
[----:B--2---:R-:W2:Y:S02]  /*3990*/  SYNCS.PHASECHK.TRANS64.TRYWAIT P0, [R0+URZ+0x70], R2 ;  /* 0x00007002000075a7 */ /* 0x004ea400080011ff */
[----:B--2---:R-:W-:Y:S05]  /*39a0*/  @!P0 BRA `(.L_x_66) ;  /* 0x00000058006c8947 */ /* 0x004fea0003800000 */
.L_x_146:
[----:B------:R-:W-:Y:S01]  /*39b0*/  ISETP.GE.AND P0, PT, R40, 0x1, PT ;  /* 0x000000012800780c */ /* 0x000fe20003f06270 */
[----:B------:R-:W3:Y:S01]  /*39c0*/  LDS.128 R20, [R20+0x100] ;  /* 0x0001000014147984 */ /* 0x000ee20000000c00 */
[----:B--2---:R-:W-:Y:S01]  /*39d0*/  VIADD R0, R0, 0x80 ;  /* 0x0000008000007836 */ /* 0x004fe20000000000 */
[----:B------:R-:W-:Y:S01]  /*39e0*/  @!PT LDS RZ, [RZ] ;  /* 0x00000000fffff984 */ /* 0x000fe20000000800 */
[----:B------:R-:W-:Y:S01]  /*39f0*/  @!PT LDS RZ, [RZ] ;  /* 0x00000000fffff984 */ /* 0x000fe20000000800 */
[----:B------:R-:W-:Y:S01]  /*3a00*/  @!PT LDS RZ, [RZ] ;  /* 0x00000000fffff984 */ /* 0x000fe20000000800 */
[----:B------:R-:W-:Y:S01]  /*3a10*/  @!PT LDS RZ, [RZ] ;  /* 0x00000000fffff984 */ /* 0x000fe20000000800 */
[----:B------:R2:W-:Y:S06]  /*3a20*/  MEMBAR.ALL.CTA ;  /* 0x0000000000007992 */ /* 0x0005ec0000008000 */
[----:B--2---:R-:W2:Y:S01]  /*3a30*/  FENCE.VIEW.ASYNC.S ;  /* 0x00000000000073c6 */ /* 0x004ea20000000000 */
[----:B------:R-:W-:Y:S04]  /*3a40*/  PRMT R0, RZ, 0x654, R0 ;  /* 0x00000654ff007816 */ /* 0x000fe80000000000 */
[----:B--2---:R2:W-:Y:S01]  /*3a50*/  SYNCS.ARRIVE.TRANS64.RED.A1T0 RZ, [R0+URZ], RZ ;  /* 0x000000ff00ff79a7 */ /* 0x0045e200081004ff */
[----:B---3--:R-:W-:Y:S11]  /*3a60*/  LOP3.LUT P3, RZ, R22, 0x1, RZ, 0xc0, !PT ;  /* 0x0000000116ff7812 */ /* 0x008ff6000786c0ff */
[----:B------:R-:W-:Y:S02]  /*3a70*/  @!UPT UIADD3 URZ, UPT, UPT, URZ, URZ, URZ ;  /* 0x000000fffffff290 */ /* 0x000fe4000fffe0ff */
[----:B------:R-:W-:Y:S02]  /*3a80*/  @P3 MOV R11, R20 ;  /* 0x00000014000b3202 */ /* 0x000fe40000000f00 */
[----:B------:R-:W-:Y:S01]  /*3a90*/  @P3 LOP3.LUT R10, R21, 0xffff, RZ, 0xc0, !PT ;  /* 0x0000ffff150a3812 */ /* 0x000fe200078ec0ff */
[----:B--2---:R-:W-:Y:S06]  /*3aa0*/  @!P0 BRA `(.L_x_67) ;  /* 0x0000000000a48947 */ /* 0x004fec0003800000 */
[-C--:B-1----:R-:W-:Y:S01]  /*3ab0*/  IMAD.HI.U32 R0, R19, R7.reuse, RZ ;  /* 0x0000000713007227 */ /* 0x082fe200078e00ff */
[----:B------:R-:W-:Y:S02]  /*3ac0*/  ISETP.NE.AND P0, PT, R6, 0x1, PT ;  /* 0x000000010600780c */ /* 0x000fe40003f05270 */
[----:B------:R-:W-:Y:S01]  /*3ad0*/  ISETP.NE.AND P2, PT, R40, 0x1, PT ;  /* 0x000000012800780c */ /* 0x000fe20003f45270 */
[----:B----4-:R-:W-:Y:S01]  /*3ae0*/  IMAD.HI.U32 R9, R24, R16, RZ ;  /* 0x0000001018097227 */ /* 0x010fe200078e00ff */
[----:B------:R-:W-:Y:S02]  /*3af0*/  SHF.R.U32.HI R0, RZ, R18, R0 ;  /* 0x00000012ff007219 */ /* 0x000fe40000011600 */
[----:B------:R-:W-:Y:S01]  /*3b00*/  ISETP.NE.AND P4, PT, R3, 0x1, PT ;  /* 0x000000010300780c */ /* 0x000fe20003f85270 */
[----:B------:R-:W-:Y:S01]  /*3b10*/  IMAD.HI.U32 R13, R10, R7, RZ ;  /* 0x000000070a0d7227 */ /* 0x000fe200078e00ff */
[----:B------:R-:W-:Y:S02]  /*3b20*/  SHF.R.U32.HI R9, RZ, R17, R9 ;  /* 0x00000011ff097219 */ /* 0x000fe40000011609 */
[----:B------:R-:W-:Y:S01]  /*3b30*/  SEL R0, R19, R0, !P0 ;  /* 0x0000000013007207 */ /* 0x000fe20004000000 */
[----:B------:R-:W-:Y:S01]  /*3b40*/  IMAD.HI.U32 R12, R11, R16, RZ ;  /* 0x000000100b0c7227 */ /* 0x000fe200078e00ff */
[----:B------:R-:W-:Y:S03]  /*3b50*/  SEL R9, R24, R9, !P4 ;  /* 0x0000000918097207 */ /* 0x000fe60006000000 */
[-C--:B------:R-:W-:Y:S01]  /*3b60*/  IMAD.HI.U32 R8, R0, R4.reuse, RZ ;  /* 0x0000000400087227 */ /* 0x080fe200078e00ff */
[----:B------:R-:W-:Y:S03]  /*3b70*/  SHF.R.U32.HI R12, RZ, R17, R12 ;  /* 0x00000011ff0c7219 */ /* 0x000fe6000001160c */
[----:B------:R-:W-:Y:S01]  /*3b80*/  IMAD.HI.U32 R2, R9, R4, RZ ;  /* 0x0000000409027227 */ /* 0x000fe200078e00ff */
[-C--:B------:R-:W-:Y:S02]  /*3b90*/  @P2 SHF.R.U32.HI R0, RZ, R5.reuse, R8 ;  /* 0x00000005ff002219 */ /* 0x080fe40000011608 */
[----:B------:R-:W-:Y:S02]  /*3ba0*/  SHF.R.U32.HI R8, RZ, R18, R13 ;  /* 0x00000012ff087219 */ /* 0x000fe4000001160d */
[----:B------:R-:W-:Y:S01]  /*3bb0*/  @P2 SHF.R.U32.HI R9, RZ, R5, R2 ;  /* 0x00000005ff092219 */ /* 0x000fe20000011602 */
[----:B------:R-:W-:Y:S01]  /*3bc0*/  IMAD R0, R40, R0, RZ ;  /* 0x0000000028007224 */ /* 0x000fe200078e02ff */
[----:B------:R-:W-:Y:S02]  /*3bd0*/  SEL R8, R10, R8, !P0 ;  /* 0x000000080a087207 */ /* 0x000fe40004000000 */
[----:B------:R-:W-:Y:S01]  /*3be0*/  SEL R2, R11, R12, !P4 ;  /* 0x0000000c0b027207 */ /* 0x000fe20006000000 */
[----:B------:R-:W-:Y:S01]  /*3bf0*/  IMAD R12, R40, R9, RZ ;  /* 0x00000009280c7224 */ /* 0x000fe200078e02ff */
[C---:B------:R-:W-:Y:S01]  /*3c00*/  ISETP.GE.AND P0, PT, R8.reuse, R0, PT ;  /* 0x000000000800720c */ /* 0x040fe20003f06270 */
[----:B------:R-:W-:Y:S03]  /*3c10*/  IMAD.HI.U32 R0, R8, R4, RZ ;  /* 0x0000000408007227 */ /* 0x000fe600078e00ff */
[----:B------:R-:W-:Y:S02]  /*3c20*/  ISETP.GE.OR P0, PT, R2, R12, P0 ;  /* 0x0000000c0200720c */ /* 0x000fe40000706670 */
[-C--:B------:R-:W-:Y:S04]  /*3c30*/  SHF.R.U32.HI R0, RZ, R5.reuse, R0 ;  /* 0x00000005ff007219 */ /* 0x080fe80000011600 */
[----:B------:R-:W-:Y:S05]  /*3c40*/  SEL R13, R8, R0, !P2 ;  /* 0x00000000080d7207 */ /* 0x000fea0005000000 */
[----:B------:R-:W-:Y:S02]  /*3c50*/  IMAD.MOV R12, RZ, RZ, -R13 ;  /* 0x000000ffff0c7224 */ /* 0x000fe400078e0a0d */
[----:B------:R-:W-:Y:S04]  /*3c60*/  @!P0 IMAD.HI.U32 R0, R2, R4, RZ ;  /* 0x0000000402008227 */ /* 0x000fe800078e00ff */
[----:B------:R-:W-:Y:S01]  /*3c70*/  IMAD R12, R40, R12, R8 ;  /* 0x0000000c280c7224 */ /* 0x000fe200078e0208 */
[----:B------:R-:W-:Y:S04]  /*3c80*/  @!P0 SHF.R.U32.HI R0, RZ, R5, R0 ;  /* 0x00000005ff008219 */ /* 0x000fe80000011600 */
[----:B------:R-:W-:Y:S04]  /*3c90*/  @!P0 SEL R0, R2, R0, !P2 ;  /* 0x0000000002008207 */ /* 0x000fe80005000000 */
[----:B------:R-:W-:Y:S01]  /*3ca0*/  @!P0 IADD3 R13, PT, PT, R13, -R0, RZ ;  /* 0x800000000d0d8210 */ /* 0x000fe20007ffe0ff */
[----:B------:R-:W-:Y:S01]  /*3cb0*/  @!P0 IMAD R0, R9, R12, R0 ;  /* 0x0000000c09008224 */ /* 0x000fe200078e0200 */
[----:B------:R-:W-:Y:S01]  /*3cc0*/  IADD3 R9, PT, PT, -R8, RZ, RZ ;  /* 0x000000ff08097210 */ /* 0x000fe20007ffe1ff */
[--C-:B------:R-:W-:Y:S02]  /*3cd0*/  IMAD.MOV R12, RZ, RZ, -R2.reuse ;  /* 0x000000ffff0c7224 */ /* 0x100fe400078e0a02 */
[----:B------:R-:W-:Y:S02]  /*3ce0*/  @!P0 IMAD R8, R13, R40, R2 ;  /* 0x000000280d088224 */ /* 0x000fe400078e0202 */
[----:B------:R-:W-:Y:S02]  /*3cf0*/  @!P0 IMAD.MOV.U32 R2, RZ, RZ, R0 ;  /* 0x000000ffff028224 */ /* 0x000fe400078e0000 */
[----:B------:R-:W-:Y:S02]  /*3d00*/  IMAD R11, R3, R12, R11 ;  /* 0x0000000c030b7224 */ /* 0x000fe400078e020b */
[----:B------:R-:W-:Y:S02]  /*3d10*/  IMAD R10, R6, R9, R10 ;  /* 0x00000009060a7224 */ /* 0x000fe400078e020a */
[----:B------:R-:W-:Y:S02]  /*3d20*/  IMAD R11, R2, R3, R11 ;  /* 0x00000003020b7224 */ /* 0x000fe400078e020b */
[----:B------:R-:W-:Y:S02]  /*3d30*/  IMAD R10, R8, R6, R10 ;  /* 0x00000006080a7224 */ /* 0x000fe400078e020a */
.L_x_67:
[----:B------:R-:W-:Y:S05]  /*3d40*/  BRA.U UP1, `(.L_x_68) ;  /* 0x0000000101107547 */ /* 0x000fea000b800000 */
[----:B------:R-:W-:Y:S04]  /*3d50*/  MOV R2, UR6 ;  /* 0x0000000600027c02 */ /* 0x000fe80008000f00 */
[----:B------:R-:W-:Y:S04]  /*3d60*/  SHF.L.U32 R2, R2, 0x1f, RZ ;  /* 0x0000001f02027819 */ /* 0x000fe800000006ff */
[----:B------:R-:W2:Y:S02]  /*3d70*/  SYNCS.PHASECHK.TRANS64.TRYWAIT P0, [UR7+0x68], R2 ;  /* 0x00006802ff0075a7 */ /* 0x000ea40008001107 */
[----:B--2---:R-:W-:Y:S05]  /*3d80*/  @!P0 BRA `(.L_x_69) ;  /* 0x0000005400888947 */ /* 0x004fea0003800000 */
.L_x_68:
[----:B------:R-:W-:Y:S02]  /*3d90*/  R2UR UR35, R15 ;  /* 0x000000000f2372ca */ /* 0x000fe400000e0000 */
[----:B------:R-:W-:Y:S02]  /*3da0*/  R2UR UR34, R14 ;  /* 0x000000000e2272ca */ /* 0x000fe400000e0000 */
[----:B------:R-:W-:Y:S02]  /*3db0*/  ISETP.NE.U32.AND P2, PT, RZ, UR4, PT ;  /* 0x00000004ff007c0c */ /* 0x000fe4000bf45070 */
[----:B------:R-:W-:Y:S02]  /*3dc0*/  SHF.L.U32 R14, R29, 0x1f, RZ ;  /* 0x0000001f1d0e7819 */ /* 0x000fe400000006ff */
[----:B------:R-:W-:Y:S05]  /*3dd0*/  ISETP.NE.AND.EX P2, PT, RZ, UR5, PT, P2 ;  /* 0x00000005ff007c0c */ /* 0x000fea000bf45320 */
[----:B------:R-:W-:Y:S02]  /*3de0*/  USHF.L.U32 UR35, UR35, 0x6, URZ ;  /* 0x0000000623237899 */ /* 0x000fe400080006ff */
[----:B------:R-:W-:Y:S01]  /*3df0*/  USHF.L.U32 UR34, UR34, 0x8, URZ ;  /* 0x0000000822227899 */ /* 0x000fe200080006ff */
[----:B------:R-:W-:Y:S11]  /*3e00*/  BRA.U !UP3, `(.L_x_70) ;  /* 0x000000010b347547 */ /* 0x000ff6000b800000 */
[----:B------:R-:W-:Y:S01]  /*3e10*/  UPLOP3.LUT UP0, UPT, UPT, UPT, UP2, 0x80, 0x8 ;  /* 0x000000000008789c */ /* 0x000fe20003f0f020 */
[----:B--2---:R-:W-:Y:S02]  /*3e20*/  HFMA2 R0, -RZ, RZ, 0, 5.9604644775390625e-08 ;  /* 0x00000001ff007431 */ /* 0x004fe400000001ff */
[----:B------:R-:W-:Y:S03]  /*3e30*/  IMAD.MOV.U32 R96, RZ, RZ, 0x1 ;  /* 0x00000001ff607424 */ /* 0x000fe600078e00ff */
[----:B------:R-:W-:Y:S05]  /*3e40*/  PLOP3.LUT P0, PT, PT, PT, UP0, 0x80, 0x8 ;  /* 0x000000000008781c */ /* 0x000fea0003f0f008 */
[----:B------:R-:W2:Y:S01]  /*3e50*/  @UP0 LDCU.64 UR10, c[0x0][0x888] ;  /* 0x00011100ff0a07ac */ /* 0x000ea20008000a00 */
[----:B------:R-:W-:Y:S07]  /*3e60*/  @UP0 UIMAD UR8, UR36, UR4, URZ ;  /* 0x00000004240802a4 */ /* 0x000fee000f8e02ff */
[----:B------:R-:W-:Y:S01]  /*3e70*/  @!P0 PRMT R96, R0, 0x7610, R96 ;  /* 0x0000761000608816 */ /* 0x000fe20000000060 */
[----:B--2---:R-:W-:Y:S03]  /*3e80*/  @UP0 UIMAD.WIDE UR10, UR8, 0x4, UR10 ;  /* 0x00000004080a08a5 */ /* 0x004fe6000f8e020a */
[----:B------:R-:W2:Y:S03]  /*3e90*/  @!UP0 LDCU UR8, c[0x0][0x880] ;  /* 0x00011000ff0887ac */ /* 0x000ea60008000800 */
[----:B------:R-:W-:Y:S01]  /*3ea0*/  IMAD.U32 R8, RZ, RZ, UR10 ;  /* 0x0000000aff087e24 */ /* 0x000fe2000f8e00ff */
[----:B------:R-:W-:Y:S05]  /*3eb0*/  MOV R9, UR11 ;  /* 0x0000000b00097c02 */ /* 0x000fea0008000f00 */
[----:B-----5:R3:W5:Y:S02]  /*3ec0*/  @P0 LDG.E R49, desc[UR46][R8.64] ;  /* 0x0000002e08310981 */ /* 0x020764000c1e1900 */
[----:B--23--:R-:W-:Y:S07]  /*3ed0*/  @!P0 IMAD.U32 R49, RZ, RZ, UR8 ;  /* 0x00000008ff318e24 */ /* 0x00cfee000f8e00ff */
.L_x_70:
[----:B-----5:R-:W-:Y:S01]  /*3ee0*/  @!P2 FSETP.EQ.AND P0, PT, R49, RZ, PT ;  /* 0x000000ff3100a20b */ /* 0x020fe20003f02000 */
[----:B------:R-:W-:Y:S01]  /*3ef0*/  @!UPT UIADD3 URZ, UPT, UPT, URZ, URZ, URZ ;  /* 0x000000fffffff290 */ /* 0x000fe2000fffe0ff */
[----:B------:R-:W-:Y:S11]  /*3f00*/  @!P2 BRA `(.L_x_71) ;  /* 0x000000000014a947 */ /* 0x000ff60003800000 */
[----:B------:R-:W-:Y:S02]  /*3f10*/  LOP3.LUT P2, RZ, R96, 0xff, RZ, 0xc0, !PT ;  /* 0x000000ff60ff7812 */ /* 0x000fe4000784c0ff */
[----:B------:R-:W-:Y:S04]  /*3f20*/  PLOP3.LUT P0, PT, PT, PT, UP0, 0x80, 0x8 ;  /* 0x000000000008781c */ /* 0x000fe80003f0f008 */
[----:B------:R-:W-:Y:S07]  /*3f30*/  PLOP3.LUT P0, PT, P0, PT, PT, 0x8, 0x80 ;  /* 0x000000000080781c */ /* 0x000fee000070e170 */
[----:B------:R-:W-:Y:S11]  /*3f40*/  @P2 FSETP.EQ.AND P0, PT, R49, RZ, PT ;  /* 0x000000ff3100220b */ /* 0x000ff60003f02000 */
[----:B------:R-:W-:Y:S02]  /*3f50*/  @!UPT UIADD3 URZ, UPT, UPT, URZ, URZ, URZ ;  /* 0x000000fffffff290 */ /* 0x000fe4000fffe0ff */
.L_x_71:
[----:B------:R-:W3:Y:S01]  /*3f60*/  SYNCS.PHASECHK.TRANS64.TRYWAIT P2, [UR7+0x40], R14 ;  /* 0x0000400eff0075a7 */ /* 0x000ee20008041107 */
[----:B------:R-:W-:Y:S04]  /*3f70*/  ELECT P4, URZ, PT ;  /* 0x0000000000ff782f */ /* 0x000fe80003880000 */
[----:B------:R-:W-:Y:S11]  /*3f80*/  PLOP3.LUT P4, PT, P0, P4, PT, 0xf2, 0x2f ;  /* 0x00000000002f781c */ /* 0x000ff60000789e72 */
[----:B------:R-:W-:Y:S02]  /*3f90*/  @!UPT UIADD3 URZ, UPT, UPT, URZ, URZ, URZ ;  /* 0x000000fffffff290 */ /* 0x000fe4000fffe0ff */
[----:B-1----:R-:W-:Y:S05]  /*3fa0*/  @!P4 IADD3 R8, P0, PT, R30, 0x580, RZ ;  /* 0x000005801e08c810 */ /* 0x002fea0007f1e0ff */
[----:B--2---:R-:W-:Y:S01]  /*3fb0*/  @!P4 IMAD.X R2, RZ, RZ, R31, P0 ;  /* 0x000000ffff02c224 */ /* 0x004fe200000e061f */
[----:B---3--:R-:W-:Y:S07]  /*3fc0*/  @!P2 BRA `(.L_x_72) ;  /* 0x000000540010a947 */ /* 0x008fee0003800000 */
.L_x_149:
[----:B------:R-:W-:Y:S01]  /*3fd0*/  @!P4 R2UR UR8, R2 ;  /* 0x000000000208c2ca */ /* 0x000fe200000e0000 */
[----:B------:R-:W-:Y:S01]  /*3fe0*/  VOTEU.ALL UP1, P4 ;  /* 0x0000000000ff7886 */ /* 0x000fe20002020000 */
[----:B------:R-:W-:Y:S01]  /*3ff0*/  @!P4 R2UR UR9, R8 ;  /* 0x000000000809c2ca */ /* 0x000fe200000e0000 */
[----:B-1----:R-:W-:Y:S01]  /*4000*/  @!P4 IMAD.MOV.U32 R0, RZ, RZ, 0x1000 ;  /* 0x00001000ff00c424 */ /* 0x002fe200078e00ff */
[----:B------:R-:W-:Y:S01]  /*4010*/  UMOV UR10, 0x0 ;  /* 0x00000000000a7882 */ /* 0x000fe20000000000 */
[----:B------:R-:W-:Y:S01]  /*4020*/  UMOV UR11, 0x10000000 ;  /* 0x10000000000b7882 */ /* 0x000fe20000000000 */
[----:B------:R-:W-:Y:S01]  /*4030*/  @!UP1 UIADD3 UR32, UPT, UPT, UR7, 0x200, URZ ;  /* 0x0000020007209890 */ /* 0x000fe2000fffe0ff */
[----:B------:R-:W-:Y:S06]  /*4040*/  VOTEU.ALL UP1, P4 ;  /* 0x0000000000ff7886 */ /* 0x000fec0002020000 */
[----:B------:R-:W-:Y:S01]  /*4050*/  IMAD.U32 R9, RZ, RZ, UR8 ;  /* 0x00000008ff097e24 */ /* 0x000fe2000f8e00ff */
[----:B------:R-:W-:Y:S01]  /*4060*/  UPRMT UR8, UR37, 0x654, UR33 ;  /* 0x0000065425087896 */ /* 0x000fe20008000021 */
[----:B------:R-:W-:Y:S03]  /*4070*/  IMAD.U32 R8, RZ, RZ, UR9 ;  /* 0x00000009ff087e24 */ /* 0x000fe6000f8e00ff */
[----:B------:R-:W-:Y:S02]  /*4080*/  @!P4 R2UR UR15, R9 ;  /* 0x00000000090fc2ca */ /* 0x000fe400000e0000 */
[----:B------:R-:W-:Y:S02]  /*4090*/  @!P4 R2UR UR14, R8 ;  /* 0x00000000080ec2ca */ /* 0x000fe400000e0000 */
[----:B------:R-:W-:Y:S05]  /*40a0*/  @!P4 IADD3 R8, P0, PT, R30, 0x580, RZ ;  /* 0x000005801e08c810 */ /* 0x000fea0007f1e0ff */
[----:B------:R-:W-:Y:S06]  /*40b0*/  @!P4 IMAD.X R2, RZ, RZ, R31, P0 ;  /* 0x000000ffff02c224 */ /* 0x000fec00000e061f */
[----:B------:R1:W-:Y:S01]  /*40c0*/  @!UP1 UTMALDG.3D [UR32], [UR14], desc[UR10] ;  /* 0x00000a200e0095b4 */ /* 0x0003e20008011000 */
[----:B------:R1:W-:Y:S01]  /*40d0*/  @!P4 SYNCS.ARRIVE.TRANS64.RED.A0TR RZ, [UR7+0x20], R0 ;  /* 0x00002000ffffc9a7 */ /* 0x0003e20008300407 */
[----:B------:R-:W-:Y:S01]  /*40e0*/  SYNCS.ARRIVE.TRANS64.RED.A1T0 RZ, [UR8], RZ ;  /* 0x000000ffffff79a7 */ /* 0x000fe20008100408 */
[----:B------:R-:W2:Y:S02]  /*40f0*/  SYNCS.PHASECHK.TRANS64.TRYWAIT P2, [UR7+0x48], R14 ;  /* 0x0000480eff0075a7 */ /* 0x000ea40008041107 */
[----:B-12---:R-:W-:Y:S05]  /*4100*/  @!P2 BRA `(.L_x_73) ;  /* 0x0000005000d8a947 */ /* 0x006fea0003800000 */
.L_x_151:
[----:B------:R-:W-:Y:S01]  /*4110*/  @!P4 R2UR UR8, R2 ;  /* 0x000000000208c2ca */ /* 0x000fe200000e0000 */
[----:B------:R-:W-:Y:S01]  /*4120*/  VOTEU.ALL UP1, P4 ;  /* 0x0000000000ff7886 */ /* 0x000fe20002020000 */
[----:B------:R-:W-:Y:S01]  /*4130*/  @!P4 R2UR UR9, R8 ;  /* 0x000000000809c2ca */ /* 0x000fe200000e0000 */
[----:B-1----:R-:W-:Y:S01]  /*4140*/  @!P4 IMAD.MOV.U32 R0, RZ, RZ, 0x1000 ;  /* 0x00001000ff00c424 */ /* 0x002fe200078e00ff */
[----:B------:R-:W-:Y:S01]  /*4150*/  UMOV UR10, 0x0 ;  /* 0x00000000000a7882 */ /* 0x000fe20000000000 */
[----:B------:R-:W-:Y:S01]  /*4160*/  UMOV UR11, 0x10000000 ;  /* 0x10000000000b7882 */ /* 0x000fe20000000000 */
[----:B------:R-:W-:Y:S02]  /*4170*/  @!UP1 UIADD3 UR26, UPT, UPT, UR34, 0x40, URZ ;  /* 0x00000040221a9890 */ /* 0x000fe4000fffe0ff */
[----:B------:R-:W-:Y:S01]  /*4180*/  @!UP1 UIADD3 UR24, UPT, UPT, UR7, 0x1200, URZ ;  /* 0x0000120007189890 */ /* 0x000fe2000fffe0ff */
[----:B------:R-:W-:Y:S01]  /*4190*/  VOTEU.ALL UP1, P4 ;  /* 0x0000000000ff7886 */ /* 0x000fe20002020000 */
[----:B------:R-:W-:Y:S01]  /*41a0*/  UMOV UR27, UR35 ;  /* 0x00000023001b7c82 */ /* 0x000fe20008000000 */
[----:B------:R-:W-:Y:S02]  /*41b0*/  UMOV UR28, UR36 ;  /* 0x00000024001c7c82 */ /* 0x000fe40008000000 */
        /* <DEDUP_REMOVED lines=12> */
.L_x_153:
[----:B------:R-:W2:Y:S01]  /*4280*/  LDC.64 R12, c[0x0][0xb18] ;  /* 0x0002c600ff0c7b82 */ /* 0x000ea20000000a00 */
[----:B------:R-:W-:Y:S01]  /*4290*/  @!P4 R2UR UR8, R2 ;  /* 0x000000000208c2ca */ /* 0x000fe200000e0000 */
[----:B------:R-:W-:Y:S01]  /*42a0*/  VOTEU.ALL UP1, P4 ;  /* 0x0000000000ff7886 */ /* 0x000fe20002020000 */
[----:B------:R-:W-:Y:S01]  /*42b0*/  @!P4 R2UR UR9, R8 ;  /* 0x000000000809c2ca */ /* 0x000fe200000e0000 */
[----:B-1----:R-:W-:Y:S01]  /*42c0*/  @!P4 IMAD.MOV.U32 R0, RZ, RZ, 0x1000 ;  /* 0x00001000ff00c424 */ /* 0x002fe200078e00ff */
[----:B------:R-:W-:Y:S03]  /*42d0*/  UMOV UR10, 0x0 ;  /* 0x00000000000a7882 */ /* 0x000fe60000000000 */
[----:B------:R-:W1:Y:S01]  /*42e0*/  @!P1 LDC R2, c[0x0][0xb0c] ;  /* 0x0002c300ff029b82 */ /* 0x000e620000000800 */
[----:B------:R-:W-:Y:S01]  /*42f0*/  @!UP1 UIADD3 UR18, UPT, UPT, UR34, 0x80, URZ ;  /* 0x0000008022129890 */ /* 0x000fe2000fffe0ff */
[----:B------:R-:W-:Y:S01]  /*4300*/  @P3 SHF.R.U32.HI R26, RZ, 0x10, R21 ;  /* 0x00000010ff1a3819 */ /* 0x000fe20000011615 */
[----:B------:R-:W-:Y:S01]  /*4310*/  @!UP1 UIADD3 UR16, UPT, UPT, UR7, 0x2200, URZ ;  /* 0x0000220007109890 */ /* 0x000fe2000fffe0ff */
[----:B------:R-:W-:Y:S01]  /*4320*/  VIADD R28, R28, 0x1 ;  /* 0x000000011c1c7836 */ /* 0x000fe20000000000 */
[----:B------:R-:W-:Y:S01]  /*4330*/  VOTEU.ALL UP1, P4 ;  /* 0x0000000000ff7886 */ /* 0x000fe20002020000 */
[----:B------:R-:W-:Y:S01]  /*4340*/  UMOV UR11, 0x10000000 ;  /* 0x10000000000b7882 */ /* 0x000fe20000000000 */
[----:B------:R-:W-:Y:S01]  /*4350*/  UMOV UR19, UR35 ;  /* 0x0000002300137c82 */ /* 0x000fe20008000000 */
[----:B------:R-:W-:Y:S01]  /*4360*/  IMAD.U32 R9, RZ, RZ, UR8 ;  /* 0x00000008ff097e24 */ /* 0x000fe2000f8e00ff */
[----:B------:R-:W-:Y:S01]  /*4370*/  UMOV UR20, UR36 ;  /* 0x0000002400147c82 */ /* 0x000fe20008000000 */
[----:B------:R-:W-:Y:S01]  /*4380*/  IMAD.U32 R8, RZ, RZ, UR9 ;  /* 0x00000009ff087e24 */ /* 0x000fe2000f8e00ff */
[----:B------:R-:W-:Y:S02]  /*4390*/  UPRMT UR8, UR37, 0x654, UR17 ;  /* 0x0000065425087896 */ /* 0x000fe40008000011 */
[----:B------:R-:W-:Y:S02]  /*43a0*/  @!P4 R2UR UR15, R9 ;  /* 0x00000000090fc2ca */ /* 0x000fe400000e0000 */
[----:B------:R-:W-:Y:S02]  /*43b0*/  @!P4 R2UR UR14, R8 ;  /* 0x00000000080ec2ca */ /* 0x000fe400000e0000 */
[----:B------:R-:W3:Y:S11]  /*43c0*/  LDC.64 R8, c[0x0][0xb10] ;  /* 0x0002c400ff087b82 */ /* 0x000ef60000000a00 */
[----:B------:R1:W-:Y:S01]  /*43d0*/  @!UP1 UTMALDG.3D [UR16], [UR14], desc[UR10] ;  /* 0x00000a100e0095b4 */ /* 0x0003e20008011000 */
[----:B------:R5:W-:Y:S01]  /*43e0*/  @!P4 SYNCS.ARRIVE.TRANS64.RED.A0TR RZ, [UR7+0x30], R0 ;  /* 0x00003000ffffc9a7 */ /* 0x000be20008300407 */
[C---:B---3--:R-:W-:Y:S01]  /*43f0*/  @!P1 IMAD.HI.U32 R8, R11.reuse, R8, RZ ;  /* 0x000000080b089227 */ /* 0x048fe200078e00ff */
[----:B--2---:R-:W-:Y:S02]  /*4400*/  @!P1 ISETP.NE.AND P0, PT, R12, 0x1, PT ;  /* 0x000000010c00980c */ /* 0x004fe40003f05270 */
[----:B-1----:R-:W-:Y:S01]  /*4410*/  @!P1 ISETP.NE.AND P2, PT, R2, 0x1, PT ;  /* 0x000000010200980c */ /* 0x002fe20003f45270 */
[----:B------:R-:W-:Y:S01]  /*4420*/  SYNCS.ARRIVE.TRANS64.RED.A1T0 RZ, [UR8], RZ ;  /* 0x000000ffffff79a7 */ /* 0x000fe20008100408 */
[C---:B------:R-:W-:Y:S01]  /*4430*/  @!P1 IMAD.HI.U32 R13, R10.reuse, R13, RZ ;  /* 0x0000000d0a0d9227 */ /* 0x040fe200078e00ff */
[----:B------:R-:W-:Y:S04]  /*4440*/  @!P1 SHF.R.U32.HI R8, RZ, R9, R8 ;  /* 0x00000009ff089219 */ /* 0x000fe80000011608 */
[----:B------:R-:W-:Y:S01]  /*4450*/  @!P1 SEL R8, R11, R8, !P2 ;  /* 0x000000080b089207 */ /* 0x000fe20005000000 */
[----:B------:R-:W1:Y:S01]  /*4460*/  SYNCS.PHASECHK.TRANS64.TRYWAIT P5, [UR7+0x58], R14 ;  /* 0x0000580eff0075a7 */ /* 0x000e6200080a1107 */
[----:B-----5:R-:W2:Y:S02]  /*4470*/  @!P1 LDC R0, c[0x0][0xb20] ;  /* 0x0002c800ff009b82 */ /* 0x020ea40000000800 */
[----:B--2---:R-:W-:Y:S04]  /*4480*/  @!P1 SHF.R.U32.HI R0, RZ, R0, R13 ;  /* 0x00000000ff009219 */ /* 0x004fe8000001160d */
[----:B------:R-:W-:Y:S05]  /*4490*/  @!P1 SEL R9, R10, R0, !P0 ;  /* 0x000000000a099207 */ /* 0x000fea0004000000 */
[----:B------:R-:W-:Y:S02]  /*44a0*/  @!P1 IMAD.IADD R0, R9, 0x1, -R8 ;  /* 0x0000000109009824 */ /* 0x000fe400078e0a08 */
[----:B------:R-:W-:Y:S02]  /*44b0*/  @!P1 IMAD.IADD R8, R8, 0x1, -R9 ;  /* 0x0000000108089824 */ /* 0x000fe400078e0a09 */
[----:B------:R-:W-:Y:S02]  /*44c0*/  @!P1 IMAD R11, R0, R2, R11 ;  /* 0x00000002000b9224 */ /* 0x000fe400078e020b */
[----:B------:R-:W-:Y:S01]  /*44d0*/  @!P1 IMAD R10, R8, R12, R10 ;  /* 0x0000000c080a9224 */ /* 0x000fe200078e020a */
[----:B-1----:R-:W-:Y:S06]  /*44e0*/  @!P5 BRA `(.L_x_75) ;  /* 0x000000500010d947 */ /* 0x002fec0003800000 */
.L_x_155:
[----:B------:R-:W-:Y:S01]  /*44f0*/  @!P4 IADD3 R2, P0, PT, R30, 0x580, RZ ;  /* 0x000005801e02c810 */ /* 0x000fe20007f1e0ff */
[----:B------:R-:W-:Y:S01]  /*4500*/  VOTEU.ALL UP1, P4 ;  /* 0x0000000000ff7886 */ /* 0x000fe20002020000 */
[----:B------:R-:W-:Y:S01]  /*4510*/  UMOV UR18, 0x0 ;  /* 0x0000000000127882 */ /* 0x000fe20000000000 */
[----:B------:R-:W-:Y:S01]  /*4520*/  UMOV UR19, 0x10000000 ;  /* 0x1000000000137882 */ /* 0x000fe20000000000 */
[----:B------:R-:W-:Y:S01]  /*4530*/  @!P4 R2UR UR9, R2 ;  /* 0x000000000209c2ca */ /* 0x000fe200000e0000 */
[----:B-1----:R-:W-:Y:S01]  /*4540*/  @!P4 IMAD.X R0, RZ, RZ, R31, P0 ;  /* 0x000000ffff00c224 */ /* 0x002fe200000e061f */
[----:B------:R-:W-:Y:S01]  /*4550*/  @!UP1 UIADD3 UR10, UPT, UPT, UR34, 0xc0, URZ ;  /* 0x000000c0220a9890 */ /* 0x000fe2000fffe0ff */
[----:B------:R-:W-:Y:S01]  /*4560*/  ISETP.NE.AND P0, PT, R28, 0x2, PT ;  /* 0x000000021c00780c */ /* 0x000fe20003f05270 */
[----:B------:R-:W-:Y:S01]  /*4570*/  UMOV UR11, UR35 ;  /* 0x00000023000b7c82 */ /* 0x000fe20008000000 */
[----:B------:R-:W-:Y:S01]  /*4580*/  UMOV UR12, UR36 ;  /* 0x00000024000c7c82 */ /* 0x000fe20008000000 */
[----:B------:R-:W-:Y:S01]  /*4590*/  @!P4 R2UR UR8, R0 ;  /* 0x000000000008c2ca */ /* 0x000fe200000e0000 */
[----:B------:R-:W-:Y:S01]  /*45a0*/  IMAD.IADD R14, R10, 0x1, R94 ;  /* 0x000000010a0e7824 */ /* 0x000fe200078e025e */
[----:B------:R-:W-:Y:S01]  /*45b0*/  @P3 R2UR UR36, R26 ;  /* 0x000000001a2432ca */ /* 0x000fe200000e0000 */
[----:B------:R-:W-:Y:S01]  /*45c0*/  IMAD.IADD R15, R11, 0x1, R95 ;  /* 0x000000010b0f7824 */ /* 0x000fe200078e025f */
[----:B------:R-:W-:Y:S02]  /*45d0*/  SEL R0, RZ, 0x1, P0 ;  /* 0x00000001ff007807 */ /* 0x000fe40000000000 */
[----:B------:R-:W-:Y:S01]  /*45e0*/  LOP3.LUT R29, R29, 0x1, RZ, 0x3c, !PT ;  /* 0x000000011d1d7812 */ /* 0x000fe200078e3cff */
[----:B------:R-:W-:Y:S01]  /*45f0*/  IMAD.U32 R8, RZ, RZ, UR9 ;  /* 0x00000009ff087e24 */ /* 0x000fe2000f8e00ff */
[----:B------:R-:W-:Y:S01]  /*4600*/  @!UP1 UIADD3 UR9, UPT, UPT, UR7, 0x38, URZ ;  /* 0x0000003807099890 */ /* 0x000fe2000fffe0ff */
[----:B------:R-:W-:Y:S02]  /*4610*/  LOP3.LUT R27, R27, R0, RZ, 0x3c, !PT ;  /* 0x000000001b1b7212 */ /* 0x000fe400078e3cff */
[----:B------:R-:W-:Y:S02]  /*4620*/  SEL R28, R28, RZ, P0 ;  /* 0x000000ff1c1c7207 */ /* 0x000fe40000000000 */
[----:B------:R-:W-:Y:S01]  /*4630*/  IMAD.U32 R9, RZ, RZ, UR8 ;  /* 0x00000008ff097e24 */ /* 0x000fe2000f8e00ff */
[----:B------:R-:W-:Y:S01]  /*4640*/  @!P4 R2UR UR14, R8 ;  /* 0x00000000080ec2ca */ /* 0x000fe200000e0000 */
[----:B------:R-:W-:Y:S01]  /*4650*/  @!UP1 UIADD3 UR8, UPT, UPT, UR7, 0x3200, URZ ;  /* 0x0000320007089890 */ /* 0x000fe2000fffe0ff */
[----:B------:R-:W-:Y:S02]  /*4660*/  VOTEU.ALL UP1, P4 ;  /* 0x0000000000ff7886 */ /* 0x000fe40002020000 */
[----:B------:R-:W-:Y:S11]  /*4670*/  @!P4 R2UR UR15, R9 ;  /* 0x00000000090fc2ca */ /* 0x000ff600000e0000 */
[----:B------:R-:W-:Y:S02]  /*4680*/  @!UPT UIADD3 URZ, UPT, UPT, URZ, URZ, URZ ;  /* 0x000000fffffff290 */ /* 0x000fe4000fffe0ff */
[----:B------:R2:W-:Y:S01]  /*4690*/  @!UP1 UTMALDG.3D [UR8], [UR14], desc[UR18] ;  /* 0x000012080e0095b4 */ /* 0x0005e20008011000 */
[----:B------:R2:W-:Y:S01]  /*46a0*/  @!P4 SYNCS.ARRIVE.TRANS64.RED.A0TR RZ, [UR7+0x38], R25 ;  /* 0x00003819ffffc9a7 */ /* 0x0005e20008300407 */
[----:B------:R-:W-:Y:S01]  /*46b0*/  UPLOP3.LUT UP1, UPT, UPT, UPT, UPT, 0x80, 0x8 ;  /* 0x000000000008789c */ /* 0x000fe20003f2f070 */
[----:B------:R-:W-:Y:S01]  /*46c0*/  SYNCS.ARRIVE.TRANS64.RED.A1T0 RZ, [UR13], RZ ;  /* 0x000000ffffff79a7 */ /* 0x000fe2000810040d */
[----:B------:R-:W-:Y:S09]  /*46d0*/  @P3 BRA `(.L_x_76) ;  /* 0xfffffff000a03947 */ /* 0x000ff2000383ffff */
[----:B------:R-:W-:-:S04]  /*46e0*/  SHF.L.U32 R2, R29, 0x1f, RZ ;  /* 0x0000001f1d027819 */ /* 0x000fc800000006ff */
[----:B------:R-:W1:Y:S02]  /*46f0*/  SYNCS.PHASECHK.TRANS64.TRYWAIT P0, [UR7+0x40], R2 ;  /* 0x00004002ff0075a7 */ /* 0x000e640008001107 */
[----:B-1----:R-:W-:Y:S05]  /*4700*/  @!P0 BRA `(.L_x_77) ;  /* 0x0000004c00a08947 */ /* 0x002fea0003800000 */
.L_x_157:
[----:B------:R-:W3:Y:S02]  /*4710*/  SYNCS.PHASECHK.TRANS64.TRYWAIT P0, [UR7+0x48], R2 ;  /* 0x00004802ff0075a7 */ /* 0x000ee40008001107 */
[----:B---3--:R-:W-:Y:S05]  /*4720*/  @!P0 BRA `(.L_x_78) ;  /* 0x0000004c00b08947 */ /* 0x008fea0003800000 */
.L_x_159:
[----:B------:R-:W3:Y:S02]  /*4730*/  SYNCS.PHASECHK.TRANS64.TRYWAIT P0, [UR7+0x50], R2 ;  /* 0x00005002ff0075a7 */ /* 0x000ee40008001107 */
[----:B---3--:R-:W-:Y:S05]  /*4740*/  @!P0 BRA `(.L_x_79) ;  /* 0x0000004c00c08947 */ /* 0x008fea0003800000 */
.L_x_161:
[----:B-1----:R-:W-:-:S07]  /*4750*/  MOV R0, UR7 ;  /* 0x0000000700007c02 */ /* 0x002fce0008000f00 */
.L_x_80:
[----:B-1----:R-:W-:-:S04]  /*4760*/  SHF.L.U32 R2, R29, 0x1f, RZ ;  /* 0x0000001f1d027819 */ /* 0x002fc800000006ff */
[----:B------:R1:W3:Y:S03]  /*4770*/  SYNCS.PHASECHK.TRANS64.TRYWAIT P0, [R0+URZ+0x58], R2 ;  /* 0x00005802000075a7 */ /* 0x0002e600080011ff */
[----:B---3--:R-:W-:Y:S05]  /*4780*/  @!P0 NANOSLEEP.SYNCS 0x989680 ;  /* 0x009896800000895d */ /* 0x008fea0003900000 */
[----:B------:R-:W3:Y:S02]  /*4790*/  @!P0 SYNCS.PHASECHK.TRANS64 P0, [R0+URZ+0x58], R2 ;  /* 0x00005802000085a7 */ /* 0x000ee400080010ff */
[----:B--23--:R-:W-:Y:S05]  /*47a0*/  @P0 EXIT ;  /* 0x000000000000094d */ /* 0x00cfea0003800000 */
[----:B------:R-:W-:Y:S05]  /*47b0*/  BRA `(.L_x_80) ;  /* 0xfffffffc00e87947 */ /* 0x000fea000383ffff */
.L_x_65:
[----:B------:R-:W-:-:S06]  /*47c0*/  UISETP.GE.AND UP1, UPT, UR8, 0x4, UPT ;  /* 0x000000040800788c */ /* 0x000fcc000bf26270 */
[----:B------:R-:W-:-:S13]  /*47d0*/  PLOP3.LUT P0, PT, PT, PT, UP1, 0x80, 0x8 ;  /* 0x000000000008781c */ /* 0x000fda0003f0f018 */
[----:B------:R-:W-:Y:S05]  /*47e0*/  @!P0 EXIT ;  /* 0x000000000000894d */ /* 0x000fea0003800000 */
[----:B------:R-:W-:Y:S01]  /*47f0*/  BAR.SYNC.DEFER_BLOCKING 0x6, 0xa0 ;  /* 0x0182800000007b1d */ /* 0x000fe20000010000 */
[C---:B------:R-:W-:Y:S01]  /*4800*/  IMAD.SHL.U32 R3, R108.reuse, 0x40, RZ ;  /* 0x000000406c037824 */ /* 0x040fe200078e00ff */
[C---:B------:R-:W-:Y:S01]  /*4810*/  LOP3.LUT R110, R108.reuse, 0x60, RZ, 0xc0, !PT ;  /* 0x000000606c6e7812 */ /* 0x040fe200078ec0ff */
[C---:B------:R-:W-:Y:S01]  /*4820*/  IMAD.SHL.U32 R100, R108.reuse, 0x20, RZ ;  /* 0x000000206c647824 */ /* 0x040fe200078e00ff */
[----:B------:R-:W-:Y:S01]  /*4830*/  CS2R R106, SRZ ;  /* 0x00000000006a7805 */ /* 0x000fe2000001ff00 */
[C---:B------:R-:W-:Y:S01]  /*4840*/  IMAD.SHL.U32 R4, R108.reuse, 0x2, RZ ;  /* 0x000000026c047824 */ /* 0x040fe200078e00ff */
[----:B------:R-:W-:Y:S02]  /*4850*/  UMOV UR49, 0x400 ;  /* 0x0000040000317882 */ /* 0x000fe40000000000 */
[----:B------:R-:W1:Y:S01]  /*4860*/  LDC R99, c[0x0][0x370] ;  /* 0x0000dc00ff637b82 */ /* 0x000e620000000800 */
[----:B------:R-:W-:Y:S01]  /*4870*/  ULEA UR49, UR37, UR49, 0x18 ;  /* 0x0000003125317291 */ /* 0x000fe2000f8ec0ff */
[----:B------:R-:W-:Y:S01]  /*4880*/  LOP3.LUT R2, R3, 0x180, RZ, 0xc0, !PT ;  /* 0x0000018003027812 */ /* 0x000fe200078ec0ff */
[----:B------:R-:W-:Y:S01]  /*4890*/  IMAD.U32 R46, R108, 0x10000, RZ ;  /* 0x000100006c2e7824 */ /* 0x000fe200078e00ff */
[----:B------:R-:W-:Y:S01]  /*48a0*/  LOP3.LUT R100, R100, 0xc00, RZ, 0xc0, !PT ;  /* 0x00000c0064647812 */ /* 0x000fe200078ec0ff */
[----:B------:R-:W-:Y:S01]  /*48b0*/  UIADD3 UR4, UPT, UPT, UR49, 0x4200, URZ ;  /* 0x0000420031047890 */ /* 0x000fe2000fffe0ff */
[----:B------:R-:W-:Y:S01]  /*48c0*/  LOP3.LUT R4, R2, 0x20, R4, 0xf8, !PT ;  /* 0x0000002002047812 */ /* 0x000fe200078ef804 */
[----:B------:R-:W-:Y:S01]  /*48d0*/  IMAD.SHL.U32 R2, R108, 0x8, RZ ;  /* 0x000000086c027824 */ /* 0x000fe200078e00ff */
[----:B------:R-:W2:Y:S01]  /*48e0*/  LDC R42, c[0x0][0xb0c] ;  /* 0x0002c300ff2a7b82 */ /* 0x000ea20000000800 */
[----:B------:R-:W-:Y:S01]  /*48f0*/  LOP3.LUT R100, R100, 0x40, R3, 0xf8, !PT ;  /* 0x0000004064647812 */ /* 0x000fe200078ef803 */
[----:B------:R-:W-:Y:S01]  /*4900*/  IMAD.MOV.U32 R45, RZ, RZ, RZ ;  /* 0x000000ffff2d7224 */ /* 0x000fe200078e00ff */
[----:B------:R-:W-:Y:S01]  /*4910*/  LOP3.LUT R46, R46, 0x600000, RZ, 0xc0, !PT ;  /* 0x006000002e2e7812 */ /* 0x000fe200078ec0ff */
[----:B------:R-:W-:Y:S01]  /*4920*/  IMAD.MOV.U32 R112, RZ, RZ, RZ ;  /* 0x000000ffff707224 */ /* 0x000fe200078e00ff */
[----:B------:R-:W-:-:S02]  /*4930*/  LOP3.LUT R108, R108, 0x2, RZ, 0xc0, !PT ;  /* 0x000000026c6c7812 */ /* 0x000fc400078ec0ff */
[----:B------:R-:W-:Y:S02]  /*4940*/  CS2R R104, SRZ ;  /* 0x0000000000687805 */ /* 0x000fe4000001ff00 */
[----:B------:R-:W-:Y:S01]  /*4950*/  LOP3.LUT R2, R4, 0x30, R2, 0x78, !PT ;  /* 0x0000003004027812 */ /* 0x000fe200078e7802 */
[----:B------:R-:W4:Y:S01]  /*4960*/  LDC R97, c[0x0][0xb20] ;  /* 0x0002c800ff617b82 */ /* 0x000f220000000800 */
[----:B------:R-:W3:Y:S01]  /*4970*/  LDS R0, [UR49+0x120] ;  /* 0x00012031ff007984 */ /* 0x000ee20008000800 */
[----:B------:R-:W-:Y:S01]  /*4980*/  LOP3.LUT R100, R100, 0x200, R3, 0xf8, !PT ;  /* 0x0000020064647812 */ /* 0x000fe200078ef803 */
[----:B------:R-:W-:Y:S01]  /*4990*/  IMAD.MOV R102, RZ, RZ, -R108 ;  /* 0x000000ffff667224 */ /* 0x000fe200078e0a6c */
[----:B------:R-:W1:Y:S01]  /*49a0*/  LDCU.64 UR52, c[0x0][0x348] ;  /* 0x00006900ff3477ac */ /* 0x000e620008000a00 */
[----:B------:R-:W-:Y:S01]  /*49b0*/  IMAD.U32 R109, RZ, RZ, UR4 ;  /* 0x00000004ff6d7e24 */ /* 0x000fe2000f8e00ff */
[----:B------:R-:W-:Y:S02]  /*49c0*/  LOP3.LUT R100, R100, R2, RZ, 0xfc, !PT ;  /* 0x0000000264647212 */ /* 0x000fe400078efcff */
[----:B------:R-:W1:Y:S01]  /*49d0*/  LDC R41, c[0x0][0xb30] ;  /* 0x0002cc00ff297b82 */ /* 0x000e620000000800 */
[----:B------:R-:W1:Y:S01]  /*49e0*/  LDCU.64 UR38, c[0x0][0x888] ;  /* 0x00011100ff2677ac */ /* 0x000e620008000a00 */
[----:B------:R-:W1:Y:S06]  /*49f0*/  LDCU.64 UR44, c[0x0][0x890] ;  /* 0x00011200ff2c77ac */ /* 0x000e6c0008000a00 */
[----:B------:R-:W1:Y:S01]  /*4a00*/  LDC.64 R92, c[0x0][0xb10] ;  /* 0x0002c400ff5c7b82 */ /* 0x000e620000000a00 */
[----:B------:R-:W-:-:S07]  /*4a10*/  UIADD3 UR48, UPT, UPT, UR49, 0x200, URZ ;  /* 0x0000020031307890 */ /* 0x000fce000fffe0ff */
[----:B------:R-:W1:Y:S08]  /*4a20*/  LDC.64 R38, c[0x0][0xb18] ;  /* 0x0002c600ff267b82 */ /* 0x000e700000000a00 */
[----:B------:R-:W1:Y:S08]  /*4a30*/  LDC.64 R36, c[0x0][0xb28] ;  /* 0x0002ca00ff247b82 */ /* 0x000e700000000a00 */
[----:B------:R-:W1:Y:S01]  /*4a40*/  LDC.64 R90, c[0x0][0x8b0] ;  /* 0x00022c00ff5a7b82 */ /* 0x000e620000000a00 */
[----:B---3--:R-:W-:-:S07]  /*4a50*/  IMAD.IADD R46, R0, 0x1, R46 ;  /* 0x00000001002e7824 */ /* 0x008fce00078e022e */
[----:B------:R-:W3:Y:S08]  /*4a60*/  LDC.64 R88, c[0x0][0x8a8] ;  /* 0x00022a00ff587b82 */ /* 0x000ef00000000a00 */
[----:B--2-4-:R-:W1:Y:S02]  /*4a70*/  LDC R98, c[0x0][0x374] ;  /* 0x0000dd00ff627b82 */ /* 0x014e640000000800 */
.L_x_122:
[----:B------:R-:W-:Y:S02]  /*4a80*/  LEA R0, R112, UR49, 0x3 ;  /* 0x0000003170007c11 */ /* 0x000fe4000f8e18ff */
[----:B------:R-:W-:Y:S02]  /*4a90*/  SHF.L.U32 R2, R106, 0x1f, RZ ;  /* 0x0000001f6a027819 */ /* 0x000fe400000006ff */
[----:B------:R-:W-:Y:S02]  /*4aa0*/  LEA R16, R112, UR49, 0x4 ;  /* 0x0000003170107c11 */ /* 0x000fe4000f8e20ff */
[----:B------:R-:W2:Y:S02]  /*4ab0*/  SYNCS.PHASECHK.TRANS64.TRYWAIT P0, [R0+URZ+0x70], R2 ;  /* 0x00007002000075a7 */ /* 0x000ea400080011ff */
[----:B-12---:R-:W-:Y:S05]  /*4ac0*/  @!P0 BRA `(.L_x_81) ;  /* 0x0000004800f88947 */ /* 0x006fea0003800000 */
.L_x_162:
[----:B------:R-:W4:Y:S01]  /*4ad0*/  LDC.64 R10, c[0x0][0xb10] ;  /* 0x0002c400ff0a7b82 */ /* 0x000f220000000a00 */
[----:B------:R-:W3:Y:S01]  /*4ae0*/  LDS.128 R16, [R16+0x100] ;  /* 0x0001000010107984 */ /* 0x000ee20000000c00 */
[----:B-1----:R-:W-:Y:S01]  /*4af0*/  ISETP.NE.AND P1, PT, R41, 0x1, PT ;  /* 0x000000012900780c */ /* 0x002fe20003f25270 */
[----:B--2---:R-:W-:Y:S01]  /*4b00*/  VIADD R0, R0, 0x80 ;  /* 0x0000008000007836 */ /* 0x004fe20000000000 */
[----:B------:R-:W-:Y:S04]  /*4b10*/  ISETP.GE.AND P0, PT, R40, 0x1, PT ;  /* 0x000000012800780c */ /* 0x000fe80003f06270 */
[----:B------:R-:W1:Y:S01]  /*4b20*/  LDC.64 R8, c[0x0][0xb18] ;  /* 0x0002c600ff087b82 */ /* 0x000e620000000a00 */
[----:B------:R-:W-:Y:S01]  /*4b30*/  PRMT R0, RZ, 0x654, R0 ;  /* 0x00000654ff007816 */ /* 0x000fe20000000000 */
[----:B------:R-:W-:Y:S01]  /*4b40*/  @!PT LDS RZ, [RZ] ;  /* 0x00000000fffff984 */ /* 0x000fe20000000800 */
[----:B------:R-:W-:Y:S01]  /*4b50*/  @!PT LDS RZ, [RZ] ;  /* 0x00000000fffff984 */ /* 0x000fe20000000800 */
[----:B------:R-:W-:Y:S01]  /*4b60*/  @!PT LDS RZ, [RZ] ;  /* 0x00000000fffff984 */ /* 0x000fe20000000800 */
[----:B------:R-:W-:Y:S01]  /*4b70*/  @!PT LDS RZ, [RZ] ;  /* 0x00000000fffff984 */ /* 0x000fe20000000800 */
[----:B------:R2:W-:Y:S06]  /*4b80*/  MEMBAR.ALL.CTA ;  /* 0x0000000000007992 */ /* 0x0005ec0000008000 */
[----:B--2---:R-:W2:Y:S01]  /*4b90*/  FENCE.VIEW.ASYNC.S ;  /* 0x00000000000073c6 */ /* 0x004ea20000000000 */
[----:B------:R-:W1:Y:S08]  /*4ba0*/  @!P1 LDC R12, c[0x0][0xb20] ;  /* 0x0002c800ff0c9b82 */ /* 0x000e700000000800 */
[----:B------:R-:W1:Y:S01]  /*4bb0*/  @!P1 LDC R7, c[0x0][0xb0c] ;  /* 0x0002c300ff079b82 */ /* 0x000e620000000800 */
[----:B--2---:R2:W-:Y:S01]  /*4bc0*/  SYNCS.ARRIVE.TRANS64.RED.A1T0 RZ, [R0+URZ], RZ ;  /* 0x000000ff00ff79a7 */ /* 0x0045e200081004ff */
[----:B---3--:R-:W-:Y:S04]  /*4bd0*/  LOP3.LUT P4, RZ, R18, 0x1, RZ, 0xc0, !PT ;  /* 0x0000000112ff7812 */ /* 0x008fe8000788c0ff */
[----:B------:R-:W-:Y:S09]  /*4be0*/  P2R R111, PR, RZ, 0x10 ;  /* 0x00000010ff6f7803 */ /* 0x000ff20000000000 */
[----:B------:R-:W-:Y:S02]  /*4bf0*/  @P4 MOV R44, R16 ;  /* 0x00000010002c4202 */ /* 0x000fe40000000f00 */
[----:B------:R-:W-:Y:S01]  /*4c00*/  @P4 LOP3.LUT R43, R17, 0xffff, RZ, 0xc0, !PT ;  /* 0x0000ffff112b4812 */ /* 0x000fe200078ec0ff */
[----:B--2-4-:R-:W-:Y:S06]  /*4c10*/  @!P0 BRA `(.L_x_82) ;  /* 0x0000000000a48947 */ /* 0x014fec0003800000 */
[----:B------:R-:W-:Y:S01]  /*4c20*/  IMAD.HI.U32 R0, R98, R39, RZ ;  /* 0x0000002762007227 */ /* 0x000fe200078e00ff */
[----:B------:R-:W-:Y:S02]  /*4c30*/  ISETP.NE.AND P0, PT, R38, 0x1, PT ;  /* 0x000000012600780c */ /* 0x000fe40003f05270 */
[----:B------:R-:W-:Y:S01]  /*4c40*/  ISETP.NE.AND P2, PT, R40, 0x1, PT ;  /* 0x000000012800780c */ /* 0x000fe20003f45270 */
[----:B------:R-:W-:Y:S01]  /*4c50*/  IMAD.HI.U32 R4, R99, R92, RZ ;  /* 0x0000005c63047227 */ /* 0x000fe200078e00ff */
[----:B------:R-:W-:Y:S02]  /*4c60*/  SHF.R.U32.HI R0, RZ, R97, R0 ;  /* 0x00000061ff007219 */ /* 0x000fe40000011600 */
[----:B------:R-:W-:Y:S01]  /*4c70*/  ISETP.NE.AND P3, PT, R42, 0x1, PT ;  /* 0x000000012a00780c */ /* 0x000fe20003f65270 */
[----:B------:R-:W-:Y:S01]  /*4c80*/  IMAD.HI.U32 R6, R43, R39, RZ ;  /* 0x000000272b067227 */ /* 0x000fe200078e00ff */
[-C--:B------:R-:W-:Y:S02]  /*4c90*/  SHF.R.U32.HI R4, RZ, R93.reuse, R4 ;  /* 0x0000005dff047219 */ /* 0x080fe40000011604 */
[----:B------:R-:W-:Y:S01]  /*4ca0*/  SEL R0, R98, R0, !P0 ;  /* 0x0000000062007207 */ /* 0x000fe20004000000 */
[----:B------:R-:W-:Y:S01]  /*4cb0*/  IMAD.HI.U32 R5, R44, R92, RZ ;  /* 0x0000005c2c057227 */ /* 0x000fe200078e00ff */
[----:B------:R-:W-:Y:S03]  /*4cc0*/  SEL R4, R99, R4, !P3 ;  /* 0x0000000463047207 */ /* 0x000fe60005800000 */
[-C--:B------:R-:W-:Y:S01]  /*4cd0*/  IMAD.HI.U32 R3, R0, R36.reuse, RZ ;  /* 0x0000002400037227 */ /* 0x080fe200078e00ff */
[----:B------:R-:W-:Y:S03]  /*4ce0*/  SHF.R.U32.HI R5, RZ, R93, R5 ;  /* 0x0000005dff057219 */ /* 0x000fe60000011605 */
[----:B------:R-:W-:Y:S01]  /*4cf0*/  IMAD.HI.U32 R2, R4, R36, RZ ;  /* 0x0000002404027227 */ /* 0x000fe200078e00ff */
[----:B------:R-:W-:Y:S02]  /*4d00*/  @P2 SHF.R.U32.HI R0, RZ, R37, R3 ;  /* 0x00000025ff002219 */ /* 0x000fe40000011603 */
[----:B------:R-:W-:Y:S02]  /*4d10*/  SHF.R.U32.HI R3, RZ, R97, R6 ;  /* 0x00000061ff037219 */ /* 0x000fe40000011606 */
[----:B------:R-:W-:Y:S01]  /*4d20*/  @P2 SHF.R.U32.HI R4, RZ, R37, R2 ;  /* 0x00000025ff042219 */ /* 0x000fe20000011602 */
[----:B------:R-:W-:Y:S01]  /*4d30*/  IMAD R0, R40, R0, RZ ;  /* 0x0000000028007224 */ /* 0x000fe200078e02ff */
[----:B------:R-:W-:Y:S02]  /*4d40*/  SEL R3, R43, R3, !P0 ;  /* 0x000000032b037207 */ /* 0x000fe40004000000 */
[----:B------:R-:W-:Y:S01]  /*4d50*/  SEL R2, R44, R5, !P3 ;  /* 0x000000052c027207 */ /* 0x000fe20005800000 */
[----:B------:R-:W-:Y:S01]  /*4d60*/  IMAD R5, R40, R4, RZ ;  /* 0x0000000428057224 */ /* 0x000fe200078e02ff */
[C---:B------:R-:W-:Y:S01]  /*4d70*/  ISETP.GE.AND P0, PT, R3.reuse, R0, PT ;  /* 0x000000000300720c */ /* 0x040fe20003f06270 */
[C---:B------:R-:W-:Y:S03]  /*4d80*/  IMAD.HI.U32 R0, R3.reuse, R36, RZ ;  /* 0x0000002403007227 */ /* 0x040fe600078e00ff */
[C---:B------:R-:W-:Y:S02]  /*4d90*/  ISETP.GE.OR P0, PT, R2.reuse, R5, P0 ;  /* 0x000000050200720c */ /* 0x040fe40000706670 */
[----:B------:R-:W-:Y:S04]  /*4da0*/  SHF.R.U32.HI R0, RZ, R37, R0 ;  /* 0x00000025ff007219 */ /* 0x000fe80000011600 */
[C---:B------:R-:W-:Y:S05]  /*4db0*/  SEL R6, R3.reuse, R0, !P2 ;  /* 0x0000000003067207 */ /* 0x040fea0005000000 */
        /* <DEDUP_REMOVED lines=14> */
[----:B------:R-:W-:Y:S07]  /*4ea0*/  IMAD R43, R3, R38, R43 ;  /* 0x00000026032b7224 */ /* 0x000fee00078e022b */
.L_x_82:
[----:B-1----:R-:W-:Y:S01]  /*4eb0*/  @!P1 ISETP.NE.AND P0, PT, R8, 0x1, PT ;  /* 0x000000010800980c */ /* 0x002fe20003f05270 */
[----:B------:R-:W-:Y:S01]  /*4ec0*/  @!P1 IMAD.HI.U32 R0, R44, R10, RZ ;  /* 0x0000000a2c009227 */ /* 0x000fe200078e00ff */
[----:B------:R-:W-:Y:S01]  /*4ed0*/  @!P1 ISETP.NE.AND P2, PT, R7, 0x1, PT ;  /* 0x000000010700980c */ /* 0x000fe20003f45270 */
[----:B------:R-:W-:Y:S01]  /*4ee0*/  ULOP3.LUT UP0, URZ, UR48, 0x1b0, URZ, 0xc0, !UPT ;  /* 0x000001b030ff7892 */ /* 0x000fe2000f80c0ff */
[----:B------:R-:W-:Y:S01]  /*4ef0*/  R2UR UR42, R15 ;  /* 0x000000000f2a72ca */ /* 0x000fe200000e0000 */
[C---:B------:R-:W-:Y:S01]  /*4f00*/  @!P1 IMAD.HI.U32 R2, R43.reuse, R9, RZ ;  /* 0x000000092b029227 */ /* 0x040fe200078e00ff */
[----:B------:R-:W-:Y:S02]  /*4f10*/  @!P1 SHF.R.U32.HI R0, RZ, R11, R0 ;  /* 0x0000000bff009219 */ /* 0x000fe40000011600 */
[----:B------:R-:W-:Y:S01]  /*4f20*/  R2UR UR41, R14 ;  /* 0x000000000e2972ca */ /* 0x000fe200000e0000 */
[----:B------:R-:W-:Y:S01]  /*4f30*/  VIADD R112, R112, 0x1 ;  /* 0x0000000170707836 */ /* 0x000fe20000000000 */
[----:B------:R-:W-:Y:S02]  /*4f40*/  @!P1 SHF.R.U32.HI R2, RZ, R12, R2 ;  /* 0x0000000cff029219 */ /* 0x000fe40000011602 */
[----:B------:R-:W-:Y:S02]  /*4f50*/  @!P1 SEL R3, R44, R0, !P2 ;  /* 0x000000002c039207 */ /* 0x000fe40005000000 */
[----:B------:R-:W-:Y:S02]  /*4f60*/  @!P1 SEL R2, R43, R2, !P0 ;  /* 0x000000022b029207 */ /* 0x000fe40004000000 */
[----:B------:R-:W-:Y:S01]  /*4f70*/  @P4 SHF.R.U32.HI R103, RZ, 0x10, R17 ;  /* 0x00000010ff674819 */ /* 0x000fe20000011611 */
[----:B------:R-:W-:Y:S02]  /*4f80*/  USHF.L.U32 UR42, UR42, 0x6, URZ ;  /* 0x000000062a2a7899 */ /* 0x000fe400080006ff */
[----:B------:R-:W-:Y:S02]  /*4f90*/  @!P1 IMAD.IADD R0, R2, 0x1, -R3 ;  /* 0x0000000102009824 */ /* 0x000fe400078e0a03 */
[----:B------:R-:W-:Y:S01]  /*4fa0*/  @!P1 IMAD.IADD R2, R3, 0x1, -R2 ;  /* 0x0000000103029824 */ /* 0x000fe200078e0a02 */
[----:B------:R-:W-:Y:S01]  /*4fb0*/  USHF.L.U32 UR41, UR41, 0x8, URZ ;  /* 0x0000000829297899 */ /* 0x000fe200080006ff */
[----:B------:R-:W-:Y:S02]  /*4fc0*/  @!P1 IMAD R44, R0, R7, R44 ;  /* 0x00000007002c9224 */ /* 0x000fe400078e022c */
[----:B------:R-:W-:Y:S01]  /*4fd0*/  @!P1 IMAD R43, R2, R8, R43 ;  /* 0x00000008022b9224 */ /* 0x000fe200078e022b */
[----:B------:R-:W-:Y:S08]  /*4fe0*/  BRA.U !UP0, `(.L_x_83) ;  /* 0x0000000108407547 */ /* 0x000ff0000b800000 */
[----:B------:R-:W1:Y:S01]  /*4ff0*/  LDCU.64 UR8, c[0x4][0x88] ;  /* 0x01001100ff0877ac */ /* 0x000e620008000a00 */
[----:B------:R-:W-:Y:S01]  /*5000*/  MOV R3, 0x0 ;  /* 0x0000000000037802 */ /* 0x000fe20000000f00 */
[----:B------:R-:W-:Y:S02]  /*5010*/  HFMA2 R12, -RZ, RZ, 0, 5.9604644775390625e-08 ;  /* 0x00000001ff0c7431 */ /* 0x000fe400000001ff */
[----:B------:R-:W-:Y:S02]  /*5020*/  IMAD.MOV.U32 R8, RZ, RZ, 0x70 ;  /* 0x00000070ff087424 */ /* 0x000fe400078e00ff */
[----:B------:R-:W-:Y:S01]  /*5030*/  IMAD.MOV.U32 R13, RZ, RZ, RZ ;  /* 0x000000ffff0d7224 */ /* 0x000fe200078e00ff */
[----:B------:R-:W2:Y:S01]  /*5040*/  LDCU.64 UR6, c[0x4][0x90] ;  /* 0x01001200ff0677ac */ /* 0x000ea20008000a00 */
[----:B------:R-:W3:Y:S01]  /*5050*/  LDC.64 R2, c[0x4][R3] ;  /* 0x0100000003027b82 */ /* 0x000ee20000000a00 */
[----:B------:R-:W4:Y:S01]  /*5060*/  LDCU.64 UR4, c[0x4][0x8] ;  /* 0x01000100ff0477ac */ /* 0x000f220008000a00 */
[----:B-1----:R-:W-:Y:S01]  /*5070*/  MOV R5, UR9 ;  /* 0x0000000900057c02 */ /* 0x002fe20008000f00 */
[----:B------:R-:W-:Y:S01]  /*5080*/  IMAD.U32 R4, RZ, RZ, UR8 ;  /* 0x00000008ff047e24 */ /* 0x000fe2000f8e00ff */
[----:B--2---:R-:W-:Y:S01]  /*5090*/  MOV R7, UR7 ;  /* 0x0000000700077c02 */ /* 0x004fe20008000f00 */
[----:B------:R-:W-:Y:S01]  /*50a0*/  IMAD.U32 R6, RZ, RZ, UR6 ;  /* 0x00000006ff067e24 */ /* 0x000fe2000f8e00ff */
[----:B----4-:R-:W-:Y:S01]  /*50b0*/  MOV R11, UR5 ;  /* 0x00000005000b7c02 */ /* 0x010fe20008000f00 */
[----:B------:R-:W-:Y:S02]  /*50c0*/  IMAD.U32 R10, RZ, RZ, UR4 ;  /* 0x00000004ff0a7e24 */ /* 0x000fe4000f8e00ff */
[----:B------:R-:W-:Y:S07]  /*50d0*/  LEPC R20, `(.L_x_83) ;  /* 0x000000001014794e */ /* 0x000fee0000000000 */
[----:B---3-5:R-:W-:Y:S05]  /*50e0*/  CALL.ABS.NOINC R2 ;  /* 0x0000000002007343 */ /* 0x028fea0003c00000 */
.L_x_83:
[----:B------:R-:W-:Y:S01]  /*50f0*/  LOP3.LUT P0, RZ, R109, 0x1b0, RZ, 0xc0, !PT ;  /* 0x000001b06dff7812 */ /* 0x000fe2000780c0ff */
[----:B------:R-:W-:Y:S11]  /*5100*/  BSSY.RECONVERGENT B6, `(.L_x_84) ;  /* 0x0000013000067945 */ /* 0x000ff60003800200 */
[----:B------:R-:W-:Y:S01]  /*5110*/  @!UPT UIADD3 URZ, UPT, UPT, URZ, URZ, URZ ;  /* 0x000000fffffff290 */ /* 0x000fe2000fffe0ff */
[----:B------:R-:W-:Y:S05]  /*5120*/  @!P0 BRA `(.L_x_85) ;  /* 0x0000000000408947 */ /* 0x000fea0003800000 */
        /* <DEDUP_REMOVED lines=16> */
.L_x_85:
[----:B------:R-:W-:Y:S05]  /*5230*/  BSYNC.RECONVERGENT B6 ;  /* 0x0000000000067941 */ /* 0x000fea0003800200 */
.L_x_84:
[----:B------:R-:W-:Y:S01]  /*5240*/  ISETP.NE.U32.AND P4, PT, R90, RZ, PT ;  /* 0x000000ff5a00720c */ /* 0x000fe20003f85070 */
[----:B------:R-:W-:Y:S01]  /*5250*/  UISETP.NE.AND UP2, UPT, UR50, URZ, UPT ;  /* 0x000000ff3200728c */ /* 0x000fe2000bf45270 */
[----:B------:R-:W-:Y:S01]  /*5260*/  ISETP.NE.U32.AND P2, PT, RZ, UR38, PT ;  /* 0x00000026ff007c0c */ /* 0x000fe2000bf45070 */
[----:B------:R-:W-:Y:S01]  /*5270*/  UISETP.NE.U32.AND UP1, UPT, UR44, URZ, UPT ;  /* 0x000000ff2c00728c */ /* 0x000fe2000bf25070 */
[----:B------:R-:W-:Y:S01]  /*5280*/  ISETP.NE.AND.EX P4, PT, R91, RZ, PT, P4 ;  /* 0x000000ff5b00720c */ /* 0x000fe20003f85340 */
[----:B------:R-:W-:Y:S01]  /*5290*/  UPLOP3.LUT UP0, UPT, UPT, UPT, UPT, 0x40, 0x4 ;  /* 0x000000000004789c */ /* 0x000fe20003f0e870 */
[----:B------:R-:W-:Y:S01]  /*52a0*/  ISETP.NE.AND.EX P2, PT, RZ, UR39, PT, P2 ;  /* 0x00000027ff007c0c */ /* 0x000fe2000bf45320 */
[----:B------:R-:W-:Y:S01]  /*52b0*/  UISETP.NE.AND.EX UP1, UPT, UR45, URZ, UPT, UP1 ;  /* 0x000000ff2d00728c */ /* 0x000fe2000bf25310 */
[----:B------:R-:W-:Y:S04]  /*52c0*/  PLOP3.LUT P1, PT, PT, PT, UP2, 0x80, 0x8 ;  /* 0x000000000008781c */ /* 0x000fe80003f2f028 */
[----:B------:R-:W-:Y:S06]  /*52d0*/  @UP2 UPLOP3.LUT UP0, UPT, UPT, UPT, UP1, 0x80, 0x8 ;  /* 0x000000000008289c */ /* 0x000fec0003f0f010 */
[----:B------:R-:W-:Y:S01]  /*52e0*/  PLOP3.LUT P0, PT, PT, PT, UP0, 0x80, 0x8 ;  /* 0x000000000008781c */ /* 0x000fe20003f0f008 */
[----:B------:R-:W-:Y:S01]  /*52f0*/  @!UPT UIADD3 URZ, UPT, UPT, URZ, URZ, URZ ;  /* 0x000000fffffff290 */ /* 0x000fe2000fffe0ff */
[----:B------:R-:W-:Y:S11]  /*5300*/  BRA.U !UP1, `(.L_x_86) ;  /* 0x0000000109387547 */ /* 0x000ff6000b800000 */
[----:B------:R-:W-:Y:S01]  /*5310*/  UISETP.NE.U32.AND UP0, UPT, UR38, URZ, UPT ;  /* 0x000000ff2600728c */ /* 0x000fe2000bf05070 */
[----:B------:R-:W-:Y:S02]  /*5320*/  HFMA2 R0, -RZ, RZ, 0, 5.9604644775390625e-08 ;  /* 0x00000001ff007431 */ /* 0x000fe400000001ff */
[----:B------:R-:W-:Y:S01]  /*5330*/  IMAD.MOV.U32 R96, RZ, RZ, 0x1 ;  /* 0x00000001ff607424 */ /* 0x000fe200078e00ff */
[----:B------:R-:W-:Y:S06]  /*5340*/  UISETP.NE.AND.EX UP0, UPT, UR39, URZ, UPT, UP0 ;  /* 0x000000ff2700728c */ /* 0x000fec000bf05300 */
[----:B------:R-:W-:Y:S05]  /*5350*/  PLOP3.LUT P3, PT, PT, PT, UP0, 0x80, 0x8 ;  /* 0x000000000008781c */ /* 0x000fea0003f6f008 */
[----:B------:R-:W1:Y:S01]  /*5360*/  @UP0 LDCU.64 UR6, c[0x0][0x888] ;  /* 0x00011100ff0607ac */ /* 0x000e620008000a00 */
[----:B------:R-:W-:Y:S07]  /*5370*/  @UP0 UIMAD UR4, UR36, UR44, URZ ;  /* 0x0000002c240402a4 */ /* 0x000fee000f8e02ff */
[----:B------:R-:W-:Y:S01]  /*5380*/  @!P3 PRMT R96, R0, 0x7610, R96 ;  /* 0x000076100060b816 */ /* 0x000fe20000000060 */
[----:B-1----:R-:W-:Y:S03]  /*5390*/  @UP0 UIMAD.WIDE UR6, UR4, 0x4, UR6 ;  /* 0x00000004040608a5 */ /* 0x002fe6000f8e0206 */
[----:B------:R-:W1:Y:S03]  /*53a0*/  @!UP0 LDCU UR4, c[0x0][0x880] ;  /* 0x00011000ff0487ac */ /* 0x000e660008000800 */
[----:B------:R-:W-:Y:S01]  /*53b0*/  IMAD.U32 R2, RZ, RZ, UR6 ;  /* 0x00000006ff027e24 */ /* 0x000fe2000f8e00ff */
[----:B------:R-:W-:Y:S05]  /*53c0*/  MOV R3, UR7 ;  /* 0x0000000700037c02 */ /* 0x000fea0008000f00 */
[----:B-----5:R2:W5:Y:S02]  /*53d0*/  @P3 LDG.E R49, desc[UR46][R2.64] ;  /* 0x0000002e02313981 */ /* 0x020564000c1e1900 */
[----:B-12---:R-:W-:Y:S02]  /*53e0*/  @!P3 IMAD.U32 R49, RZ, RZ, UR4 ;  /* 0x00000004ff31be24 */ /* 0x006fe4000f8e00ff */
.L_x_86:
[----:B------:R-:W-:Y:S05]  /*53f0*/  @!P4 BRA `(.L_x_87) ;  /* 0x000000000020c947 */ /* 0x000fea0003800000 */
[----:B------:R-:W-:Y:S04]  /*5400*/  ISETP.NE.U32.AND P3, PT, R88, RZ, PT ;  /* 0x000000ff5800720c */ /* 0x000fe80003f65070 */
[----:B------:R-:W-:Y:S11]  /*5410*/  ISETP.NE.AND.EX P3, PT, R89, RZ, PT, P3 ;  /* 0x000000ff5900720c */ /* 0x000ff60003f65330 */
[----:B------:R-:W-:Y:S02]  /*5420*/  @!UPT UIADD3 URZ, UPT, UPT, URZ, URZ, URZ ;  /* 0x000000fffffff290 */ /* 0x000fe4000fffe0ff */
[----:B------:R-:W1:Y:S01]  /*5430*/  @P3 LDC.64 R2, c[0x0][0x8a8] ;  /* 0x00022a00ff023b82 */ /* 0x000e620000000a00 */
[----:B------:R-:W-:Y:S04]  /*5440*/  @P3 IMAD R0, R90, UR36, RZ ;  /* 0x000000245a003c24 */ /* 0x000fe8000f8e02ff */
[----:B-1----:R-:W-:Y:S05]  /*5450*/  @P3 IMAD.WIDE R2, R0, 0x4, R2 ;  /* 0x0000000400023825 */ /* 0x002fea00078e0202 */
[----:B-----5:R1:W5:Y:S02]  /*5460*/  @P3 LDG.E R47, desc[UR46][R2.64] ;  /* 0x0000002e022f3981 */ /* 0x020364000c1e1900 */
[----:B-1----:R-:W2:Y:S02]  /*5470*/  @!P3 LDC R47, c[0x0][0x8a0] ;  /* 0x00022800ff2fbb82 */ /* 0x002ea40000000800 */
.L_x_87:
[----:B-----5:R-:W-:Y:S01]  /*5480*/  FSETP.NEU.AND P4, PT, R49, RZ, PT ;  /* 0x000000ff3100720b */ /* 0x020fe20003f8d000 */
[----:B------:R-:W-:Y:S01]  /*5490*/  BSSY B1, `(.L_x_88) ;  /* 0x0000042000017945 */ /* 0x000fe20003800000 */
[----:B------:R-:W-:Y:S01]  /*54a0*/  SEL R5, RZ, 0xffffffff, P2 ;  /* 0xffffffffff057807 */ /* 0x000fe20001000000 */
[----:B------:R-:W-:Y:S01]  /*54b0*/  IMAD.MOV.U32 R115, RZ, RZ, 0x1 ;  /* 0x00000001ff737424 */ /* 0x000fe200078e00ff */
[----:B------:R-:W-:Y:S02]  /*54c0*/  LOP3.LUT P3, RZ, R96, 0xff, RZ, 0xc0, !PT ;  /* 0x000000ff60ff7812 */ /* 0x000fe4000786c0ff */
[----:B------:R-:W-:Y:S02]  /*54d0*/  CS2R R86, SRZ ;  /* 0x0000000000567805 */ /* 0x000fe4000001ff00 */
[----:B------:R-:W-:Y:S02]  /*54e0*/  @P1 SEL R0, RZ, 0xffffffff, P4 ;  /* 0xffffffffff001807 */ /* 0x000fe40002000000 */
[----:B------:R-:W-:Y:S02]  /*54f0*/  CS2R R84, SRZ ;  /* 0x0000000000547805 */ /* 0x000fe4000001ff00 */
[----:B------:R-:W-:Y:S02]  /*5500*/  LEA R2, R105, UR49, 0x3 ;  /* 0x0000003169027c11 */ /* 0x000fe4000f8e18ff */
[----:B------:R-:W-:Y:S02]  /*5510*/  CS2R R82, SRZ ;  /* 0x0000000000527805 */ /* 0x000fe4000001ff00 */
[----:B------:R-:W-:Y:S02]  /*5520*/  @P0 SEL R0, R5, R0, !P3 ;  /* 0x0000000005000207 */ /* 0x000fe40005800000 */
[----:B------:R-:W-:Y:S02]  /*5530*/  CS2R R80, SRZ ;  /* 0x0000000000507805 */ /* 0x000fe4000001ff00 */
[----:B------:R-:W-:Y:S02]  /*5540*/  LEA R113, R45, UR49, 0x3 ;  /* 0x000000312d717c11 */ /* 0x000fe4000f8e18ff */
[----:B------:R-:W-:Y:S02]  /*5550*/  @P1 LOP3.LUT R0, R0, 0x1, RZ, 0xc0, !PT ;  /* 0x0000000100001812 */ /* 0x000fe400078ec0ff */
[----:B------:R-:W-:Y:S02]  /*5560*/  SHF.L.U32 R3, R107, 0x1f, RZ ;  /* 0x0000001f6b037819 */ /* 0x000fe400000006ff */
[----:B------:R-:W-:Y:S02]  /*5570*/  ISETP.NE.U32.OR P6, PT, R0, 0x1, !P1 ;  /* 0x000000010000780c */ /* 0x000fe40004fc5470 */
[----:B------:R-:W-:Y:S02]  /*5580*/  PLOP3.LUT P2, PT, PT, PT, UP1, 0x80, 0x8 ;  /* 0x000000000008781c */ /* 0x000fe40003f4f018 */
[----:B------:R-:W-:Y:S02]  /*5590*/  LEA.HI R48, R45, R45, RZ, 0x1 ;  /* 0x0000002d2d307211 */ /* 0x000fe400078f08ff */
[----:B------:R-:W-:Y:S02]  /*55a0*/  SEL R4, RZ, 0xffffffff, P4 ;  /* 0xffffffffff047807 */ /* 0x000fe40002000000 */
[----:B------:R-:W-:Y:S05]  /*55b0*/  P2R R118, PR, RZ, 0x40 ;  /* 0x00000040ff767803 */ /* 0x000fea0000000000 */
[----:B------:R-:W-:Y:S02]  /*55c0*/  @P6 SHF.L.U32 R0, R104, 0x1f, RZ ;  /* 0x0000001f68006819 */ /* 0x000fe400000006ff */
[----:B------:R-:W-:Y:S02]  /*55d0*/  @P2 SEL R4, R5, R4, !P3 ;  /* 0x0000000405042207 */ /* 0x000fe40005800000 */
[----:B------:R1:W3:Y:S02]  /*55e0*/  @P6 SYNCS.PHASECHK.TRANS64.TRYWAIT P1, [R2+URZ+0x20], R0 ;  /* 0x00002000020065a7 */ /* 0x0002e400080211ff */
[----:B------:R-:W-:Y:S04]  /*55f0*/  LOP3.LUT R4, R4, 0x1, RZ, 0xc0, !PT ;  /* 0x0000000104047812 */ /* 0x000fe800078ec0ff */
[----:B------:R-:W-:Y:S04]  /*5600*/  ISETP.NE.U32.AND P5, PT, R4, 0x1, PT ;  /* 0x000000010400780c */ /* 0x000fe80003fa5070 */
[----:B------:R-:W-:Y:S01]  /*5610*/  P2R R116, PR, RZ, 0x20 ;  /* 0x00000020ff747803 */ /* 0x000fe20000000000 */
[----:B------:R4:W2:Y:S01]  /*5620*/  SYNCS.PHASECHK.TRANS64.TRYWAIT P0, [R113+URZ+0x90], R3 ;  /* 0x00009003710075a7 */ /* 0x0008a200080011ff */
[C---:B-1----:R-:W-:Y:S01]  /*5630*/  IMAD.SHL.U32 R0, R48.reuse, 0x80, RZ ;  /* 0x0000008030007824 */ /* 0x042fe200078e00ff */
[----:B------:R-:W-:Y:S04]  /*5640*/  LOP3.LUT R48, R48, 0xffe, RZ, 0xc0, !PT ;  /* 0x00000ffe30307812 */ /* 0x000fe800078ec0ff */
[----:B------:R-:W-:Y:S01]  /*5650*/  LOP3.LUT R0, R0, 0xffffff00, RZ, 0xc0, !PT ;  /* 0xffffff0000007812 */ /* 0x000fe200078ec0ff */
[----:B------:R-:W-:Y:S04]  /*5660*/  IMAD.IADD R48, R45, 0x1, -R48 ;  /* 0x000000012d307824 */ /* 0x000fe800078e0a30 */
[----:B------:R-:W-:Y:S04]  /*5670*/  IMAD.IADD R0, R46, 0x1, R0 ;  /* 0x000000012e007824 */ /* 0x000fe800078e0200 */
[----:B------:R-:W-:Y:S01]  /*5680*/  IMAD R48, R48, 0x100000, R0 ;  /* 0x0010000030307824 */ /* 0x000fe200078e0200 */
[----:B---3--:R-:W-:Y:S01]  /*5690*/  @P6 SEL R115, RZ, 0x1, !P1 ;  /* 0x00000001ff736807 */ /* 0x008fe20004800000 */
[----:B----4-:R-:W-:Y:S06]  /*56a0*/  @!P6 BRA `(.L_x_89) ;  /* 0x000000000080e947 */ /* 0x010fec0003800000 */
[----:B------:R-:W-:Y:S01]  /*56b0*/  @P5 IMAD R5, R105, 0x1000, R100 ;  /* 0x0000100069055824 */ /* 0x000fe200078e0264 */
[----:B------:R-:W-:Y:S01]  /*56c0*/  ISETP.NE.AND P1, PT, R115, RZ, PT ;  /* 0x000000ff7300720c */ /* 0x000fe20003f25270 */
[----:B------:R-:W-:Y:S01]  /*56d0*/  BSSY B0, `(.L_x_90) ;  /* 0x000000b000007945 */ /* 0x000fe20003800000 */
[----:B------:R-:W-:Y:S01]  /*56e0*/  CS2R R82, SRZ ;  /* 0x0000000000527805 */ /* 0x000fe2000001ff00 */
[----:B------:R-:W-:Y:S01]  /*56f0*/  @P5 VIADD R4, R5, UR49 ;  /* 0x0000003105045c36 */ /* 0x000fe20008000000 */
[----:B------:R-:W-:Y:S02]  /*5700*/  CS2R R80, SRZ ;  /* 0x0000000000507805 */ /* 0x000fe4000001ff00 */
[----:B------:R-:W-:Y:S02]  /*5710*/  CS2R R86, SRZ ;  /* 0x0000000000567805 */ /* 0x000fe4000001ff00 */
[----:B------:R-:W-:Y:S01]  /*5720*/  CS2R R84, SRZ ;  /* 0x0000000000547805 */ /* 0x000fe2000001ff00 */
[----:B------:R-:W-:Y:S04]  /*5730*/  @P5 IMAD R4, R108, -0x10, R4 ;  /* 0xfffffff06c045824 */ /* 0x000fe800078e0204 */
[----:B------:R-:W-:Y:S05]  /*5740*/  @P1 BRA `(.L_x_91) ;  /* 0x00000000000c1947 */ /* 0x000fea0003800000 */
[----:B------:R-:W-:Y:S04]  /*5750*/  SHF.L.U32 R0, R104, 0x1f, RZ ;  /* 0x0000001f68007819 */ /* 0x000fe800000006ff */
[----:B------:R-:W1:Y:S02]  /*5760*/  SYNCS.PHASECHK.TRANS64.TRYWAIT P1, [R2+URZ+0x20], R0 ;  /* 0x00002000020075a7 */ /* 0x000e6400080211ff */
[----:B-1----:R-:W-:Y:S05]  /*5770*/  @!P1 BRA `(.L_x_92) ;  /* 0x0000003c00e09947 */ /* 0x002fea0003800000 */
.L_x_91:
[----:B------:R-:W-:Y:S05]  /*5780*/  BSYNC B0 ;  /* 0x0000000000007941 */ /* 0x000fea0003800000 */
.L_x_90:
[----:B------:R-:W-:Y:S01]  /*5790*/  ISETP.NE.AND P1, PT, R116, RZ, PT ;  /* 0x000000ff7400720c */ /* 0x000fe20003f25270 */
[----:B-1----:R-:W-:Y:S02]  /*57a0*/  VIADD R2, R2, 0x40 ;  /* 0x0000004002027836 */ /* 0x002fe40000000000 */
[----:B------:R-:W-:Y:S02]  /*57b0*/  IMAD.U32 R0, RZ, RZ, UR37 ;  /* 0x00000025ff007e24 */ /* 0x000fe4000f8e00ff */
[----:B------:R-:W-:Y:S03]  /*57c0*/  VIADD R105, R105, 0x1 ;  /* 0x0000000169697836 */ /* 0x000fe60000000000 */
[----:B------:R-:W-:Y:S05]  /*57d0*/  PRMT R0, R0, 0x654, R2 ;  /* 0x0000065400007816 */ /* 0x000fea0000000002 */
[----:B------:R1:W3:Y:S04]  /*57e0*/  @P1 LDS.128 R80, [R5+UR49+0x200] ;  /* 0x0002003105501984 */ /* 0x0002e80008000c00 */
[----:B------:R1:W4:Y:S01]  /*57f0*/  @P1 LDS.128 R84, [R4+0x210] ;  /* 0x0002100004541984 */ /* 0x0003220000000c00 */
[C---:B------:R-:W-:Y:S01]  /*5800*/  ISETP.NE.AND P1, PT, R105.reuse, 0x4, PT ;  /* 0x000000046900780c */ /* 0x040fe20003f25270 */
[----:B------:R-:W-:Y:S01]  /*5810*/  @!PT LDS RZ, [RZ] ;  /* 0x00000000fffff984 */ /* 0x000fe20000000800 */
[----:B------:R-:W-:Y:S01]  /*5820*/  @!PT LDS RZ, [RZ] ;  /* 0x00000000fffff984 */ /* 0x000fe20000000800 */
[----:B------:R-:W-:Y:S01]  /*5830*/  @!PT LDS RZ, [RZ] ;  /* 0x00000000fffff984 */ /* 0x000fe20000000800 */
[----:B------:R-:W-:Y:S01]  /*5840*/  @!PT LDS RZ, [RZ] ;  /* 0x00000000fffff984 */ /* 0x000fe20000000800 */
[----:B------:R5:W-:Y:S06]  /*5850*/  MEMBAR.ALL.CTA ;  /* 0x0000000000007992 */ /* 0x000bec0000008000 */
[----:B-----5:R-:W5:Y:S01]  /*5860*/  FENCE.VIEW.ASYNC.S ;  /* 0x00000000000073c6 */ /* 0x020f620000000000 */
[----:B------:R-:W-:Y:S01]  /*5870*/  SEL R105, R105, RZ, P1 ;  /* 0x000000ff69697207 */ /* 0x000fe20000800000 */
[----:B-----5:R5:W-:Y:S02]  /*5880*/  SYNCS.ARRIVE.TRANS64.RED.A1T0 RZ, [R0+URZ], RZ ;  /* 0x000000ff00ff79a7 */ /* 0x020be400081004ff */
[----:B-----5:R-:W-:Y:S04]  /*5890*/  SEL R0, RZ, 0x1, P1 ;  /* 0x00000001ff007807 */ /* 0x020fe80000800000 */
[----:B-1-3--:R-:W-:Y:S02]  /*58a0*/  LOP3.LUT R104, R104, R0, RZ, 0x3c, !PT ;  /* 0x0000000068687212 */ /* 0x00afe400078e3cff */
.L_x_89:
[----:B------:R-:W-:Y:S05]  /*58b0*/  BSYNC B1 ;  /* 0x0000000000017941 */ /* 0x000fea0003800000 */
.L_x_88:
[----:B------:R-:W-:Y:S04]  /*58c0*/  SHF.R.U32.HI R0, RZ, 0x15, R48 ;  /* 0x00000015ff007819 */ /* 0x000fe80000011630 */
[----:B------:R-:W-:Y:S01]  /*58d0*/  LOP3.LUT P1, RZ, R0, 0x3, R101, 0x48, !PT ;  /* 0x0000000300ff7812 */ /* 0x000fe20007824865 */
[----:B------:R-:W-:Y:S01]  /*58e0*/  @!UPT UIADD3 URZ, UPT, UPT, URZ, URZ, URZ ;  /* 0x000000fffffff290 */ /* 0x000fe2000fffe0ff */
[----:B--2---:R-:W-:Y:S11]  /*58f0*/  @P0 BRA `(.L_x_93) ;  /* 0x0000000000080947 */ /* 0x004ff60003800000 */
[----:B------:R-:W1:Y:S02]  /*5900*/  SYNCS.PHASECHK.TRANS64.TRYWAIT P0, [R113+URZ+0x90], R3 ;  /* 0x00009003710075a7 */ /* 0x000e6400080011ff */
[----:B-1----:R-:W-:Y:S05]  /*5910*/  @!P0 BRA `(.L_x_94) ;  /* 0x0000003c008c8947 */ /* 0x002fea0003800000 */
.L_x_93:
[----:B------:R-:W-:Y:S05]  /*5920*/  @!P1 BRA `(.L_x_95) ;  /* 0x0000000000409947 */ /* 0x000fea0003800000 */
[----:B------:R-:W2:Y:S01]  /*5930*/  LDCU.64 UR8, c[0x4][0x78] ;  /* 0x01000f00ff0877ac */ /* 0x000ea20008000a00 */
[----:B-1----:R-:W-:Y:S01]  /*5940*/  MOV R3, 0x0 ;  /* 0x0000000000037802 */ /* 0x002fe20000000f00 */
[----:B------:R-:W-:Y:S02]  /*5950*/  HFMA2 R12, -RZ, RZ, 0, 5.9604644775390625e-08 ;  /* 0x00000001ff0c7431 */ /* 0x000fe400000001ff */
[----:B------:R-:W-:Y:S02]  /*5960*/  IMAD.MOV.U32 R8, RZ, RZ, 0x192 ;  /* 0x00000192ff087424 */ /* 0x000fe400078e00ff */
[----:B------:R-:W-:Y:S01]  /*5970*/  IMAD.MOV.U32 R13, RZ, RZ, RZ ;  /* 0x000000ffff0d7224 */ /* 0x000fe200078e00ff */
[----:B------:R-:W1:Y:S01]  /*5980*/  LDCU.64 UR6, c[0x4][0x80] ;  /* 0x01001000ff0677ac */ /* 0x000e620008000a00 */
[----:B------:R-:W3:Y:S01]  /*5990*/  LDC.64 R2, c[0x4][R3] ;  /* 0x0100000003027b82 */ /* 0x000ee20000000a00 */
[----:B------:R-:W5:Y:S01]  /*59a0*/  LDCU.64 UR4, c[0x4][0x18] ;  /* 0x01000300ff0477ac */ /* 0x000f620008000a00 */
[----:B--2---:R-:W-:Y:S01]  /*59b0*/  MOV R5, UR9 ;  /* 0x0000000900057c02 */ /* 0x004fe20008000f00 */
[----:B------:R-:W-:Y:S01]  /*59c0*/  IMAD.U32 R4, RZ, RZ, UR8 ;  /* 0x00000008ff047e24 */ /* 0x000fe2000f8e00ff */
[----:B-1----:R-:W-:Y:S01]  /*59d0*/  MOV R7, UR7 ;  /* 0x0000000700077c02 */ /* 0x002fe20008000f00 */
[----:B------:R-:W-:Y:S01]  /*59e0*/  IMAD.U32 R6, RZ, RZ, UR6 ;  /* 0x00000006ff067e24 */ /* 0x000fe2000f8e00ff */
[----:B-----5:R-:W-:Y:S01]  /*59f0*/  MOV R11, UR5 ;  /* 0x00000005000b7c02 */ /* 0x020fe20008000f00 */
[----:B------:R-:W-:Y:S02]  /*5a00*/  IMAD.U32 R10, RZ, RZ, UR4 ;  /* 0x00000004ff0a7e24 */ /* 0x000fe4000f8e00ff */
[----:B------:R-:W-:Y:S07]  /*5a10*/  LEPC R20, `(.L_x_95) ;  /* 0x000000001014794e */ /* 0x000fee0000000000 */
[----:B---34-:R-:W-:Y:S05]  /*5a20*/  CALL.ABS.NOINC R2 ;  /* 0x0000000002007343 */ /* 0x018fea0003c00000 */
.L_x_95:
[----:B------:R-:W-:Y:S01]  /*5a30*/  F2FP.F16.E5M2.UNPACK_B R4, R81 ;  /* 0x00000051ff04723e */ /* 0x000fe200020004ff */
[----:B------:R-:W-:Y:S05]  /*5a40*/  WARPSYNC.ALL ;  /* 0x0000000000007948 */ /* 0x000fea0003800000 */
[----:B------:R-:W-:Y:S01]  /*5a50*/  R2UR UR4, R48 ;  /* 0x00000000300472ca */ /* 0x000fe200000e0000 */
[--C-:B------:R-:W-:Y:S01]  /*5a60*/  HADD2.F32 R53, -RZ, R4.reuse.H0_H0 ;  /* 0x20000004ff357230 */ /* 0x100fe20000004100 */
[-C--:B-1----:R-:W-:Y:S01]  /*5a70*/  F2FP.F16.E5M2.UNPACK_B R3, R80.reuse ;  /* 0x00000050ff03723e */ /* 0x082fe200020004ff */
[----:B------:R-:W-:Y:S01]  /*5a80*/  HADD2.F32 R54, -RZ, R4.H1_H1 ;  /* 0x30000004ff367230 */ /* 0x000fe20000004100 */
[----:B------:R-:W-:Y:S01]  /*5a90*/  F2FP.F16.E5M2.UNPACK_B R0, R80.H1 ;  /* 0x00000050ff00723e */ /* 0x000fe200030004ff */
[----:B------:R-:W-:Y:S01]  /*5aa0*/  BSSY.RECONVERGENT B0, `(.L_x_96) ;  /* 0x0000099000007945 */ /* 0x000fe20003800200 */
[----:B------:R-:W-:Y:S01]  /*5ab0*/  F2FP.F16.E5M2.UNPACK_B R64, R83.H1 ;  /* 0x00000053ff40723e */ /* 0x000fe200030004ff */
[--C-:B------:R-:W-:Y:S01]  /*5ac0*/  HADD2.F32 R2, -RZ, R3.reuse.H0_H0 ;  /* 0x20000003ff027230 */ /* 0x100fe20000004100 */
[----:B----4-:R-:W-:Y:S01]  /*5ad0*/  F2FP.F16.E5M2.UNPACK_B R74, R86 ;  /* 0x00000056ff4a723e */ /* 0x010fe200020004ff */
[----:B------:R-:W-:Y:S01]  /*5ae0*/  HADD2.F32 R50, -RZ, R3.H1_H1 ;  /* 0x30000003ff327230 */ /* 0x000fe20000004100 */
[----:B------:R-:W-:Y:S01]  /*5af0*/  F2FP.F16.E5M2.UNPACK_B R3, R81.H1 ;  /* 0x00000051ff03723e */ /* 0x000fe200030004ff */
[--C-:B------:R-:W-:Y:S01]  /*5b00*/  HADD2.F32 R51, -RZ, R0.reuse.H0_H0 ;  /* 0x20000000ff337230 */ /* 0x100fe20000004100 */
[----:B------:R-:W-:Y:S01]  /*5b10*/  IADD3 R114, PT, PT, R100, UR49, RZ ;  /* 0x0000003164727c10 */ /* 0x000fe2000fffe0ff */
[----:B------:R-:W-:Y:S01]  /*5b20*/  HADD2.F32 R52, -RZ, R0.H1_H1 ;  /* 0x30000000ff347230 */ /* 0x000fe20000004100 */
[----:B------:R-:W-:Y:S01]  /*5b30*/  LDTM.16dp32bit_t0_t15.x32 R4, tmem[UR4] ;  /* 0x00000004000479ee */ /* 0x000fe20008a80000 */
[----:B------:R-:W1:Y:S01]  /*5b40*/  LDTM.16dp32bit_t16_t31.x32 R4, tmem[UR4+0x20] ;  /* 0x00002004000479ee */ /* 0x000e620008aa0000 */
[-C--:B------:R-:W-:Y:S01]  /*5b50*/  F2FP.F16.E5M2.UNPACK_B R0, R82.reuse ;  /* 0x00000052ff00723e */ /* 0x080fe200020004ff */
[--C-:B------:R-:W-:Y:S01]  /*5b60*/  HADD2.F32 R55, -RZ, R3.reuse.H0_H0 ;  /* 0x20000003ff377230 */ /* 0x100fe20000004100 */
[----:B------:R-:W-:Y:S01]  /*5b70*/  SHF.L.U32 R117, R102, 0x4, RZ ;  /* 0x0000000466757819 */ /* 0x000fe200000006ff */
[----:B------:R-:W-:Y:S01]  /*5b80*/  HADD2.F32 R56, -RZ, R3.H1_H1 ;  /* 0x30000003ff387230 */ /* 0x000fe20000004100 */
[----:B------:R-:W-:Y:S01]  /*5b90*/  F2FP.F16.E5M2.UNPACK_B R3, R82.H1 ;  /* 0x00000052ff03723e */ /* 0x000fe200030004ff */
[--C-:B------:R-:W-:Y:S01]  /*5ba0*/  HADD2.F32 R57, -RZ, R0.reuse.H0_H0 ;  /* 0x20000000ff397230 */ /* 0x100fe20000004100 */
[----:B------:R-:W-:Y:S01]  /*5bb0*/  IADD3 R114, PT, PT, R114, R117, RZ ;  /* 0x0000007572727210 */ /* 0x000fe20007ffe0ff */
[----:B------:R-:W-:Y:S01]  /*5bc0*/  HADD2.F32 R58, -RZ, R0.H1_H1 ;  /* 0x30000000ff3a7230 */ /* 0x000fe20000004100 */
[----:B------:R-:W-:Y:S01]  /*5bd0*/  F2FP.F16.E5M2.UNPACK_B R0, R83 ;  /* 0x00000053ff00723e */ /* 0x000fe200020004ff */
[--C-:B------:R-:W-:Y:S01]  /*5be0*/  HADD2.F32 R59, -RZ, R3.reuse.H0_H0 ;  /* 0x20000003ff3b7230 */ /* 0x100fe20000004100 */
[----:B------:R-:W-:Y:S01]  /*5bf0*/  ISETP.NE.AND P0, PT, R110, RZ, PT ;  /* 0x000000ff6e00720c */ /* 0x000fe20003f05270 */
[----:B------:R-:W-:Y:S01]  /*5c00*/  HADD2.F32 R60, -RZ, R3.H1_H1 ;  /* 0x30000003ff3c7230 */ /* 0x000fe20000004100 */
[-C--:B------:R-:W-:Y:S01]  /*5c10*/  F2FP.F16.E5M2.UNPACK_B R3, R84.reuse ;  /* 0x00000054ff03723e */ /* 0x080fe200020004ff */
[--C-:B------:R-:W-:Y:S01]  /*5c20*/  HADD2.F32 R61, -RZ, R0.reuse.H0_H0 ;  /* 0x20000000ff3d7230 */ /* 0x100fe20000004100 */
[----:B------:R-:W-:Y:S01]  /*5c30*/  ISETP.NE.AND P6, PT, R118, RZ, PT ;  /* 0x000000ff7600720c */ /* 0x000fe20003fc5270 */
[----:B------:R-:W-:Y:S01]  /*5c40*/  HADD2.F32 R62, -RZ, R0.H1_H1 ;  /* 0x30000000ff3e7230 */ /* 0x000fe20000004100 */
[----:B------:R-:W-:Y:S01]  /*5c50*/  F2FP.F16.E5M2.UNPACK_B R0, R84.H1 ;  /* 0x00000054ff00723e */ /* 0x000fe200030004ff */
[--C-:B------:R-:W-:Y:S02]  /*5c60*/  HADD2.F32 R65, -RZ, R3.reuse.H0_H0 ;  /* 0x20000003ff417230 */ /* 0x100fe40000004100 */
[----:B------:R-:W-:Y:S01]  /*5c70*/  HADD2.F32 R66, -RZ, R3.H1_H1 ;  /* 0x30000003ff427230 */ /* 0x000fe20000004100 */
[-C--:B------:R-:W-:Y:S01]  /*5c80*/  F2FP.F16.E5M2.UNPACK_B R3, R85.reuse ;  /* 0x00000055ff03723e */ /* 0x080fe200020004ff */
[--C-:B------:R-:W-:Y:S02]  /*5c90*/  HADD2.F32 R67, -RZ, R0.reuse.H0_H0 ;  /* 0x20000000ff437230 */ /* 0x100fe40000004100 */
[----:B------:R-:W-:Y:S01]  /*5ca0*/  HADD2.F32 R68, -RZ, R0.H1_H1 ;  /* 0x30000000ff447230 */ /* 0x000fe20000004100 */
[----:B------:R-:W-:Y:S01]  /*5cb0*/  F2FP.F16.E5M2.UNPACK_B R0, R85.H1 ;  /* 0x00000055ff00723e */ /* 0x000fe200030004ff */
[--C-:B------:R-:W-:Y:S02]  /*5cc0*/  HADD2.F32 R69, -RZ, R3.reuse.H0_H0 ;  /* 0x20000003ff457230 */ /* 0x100fe40000004100 */
[C---:B-1----:R-:W-:Y:S01]  /*5cd0*/  FMUL R7, R47.reuse, R7 ;  /* 0x000000072f077220 */ /* 0x042fe20000400000 */
[----:B------:R-:W-:Y:S01]  /*5ce0*/  HADD2.F32 R70, -RZ, R3.H1_H1 ;  /* 0x30000003ff467230 */ /* 0x000fe20000004100 */
[----:B------:R-:W-:Y:S01]  /*5cf0*/  F2FP.F16.E5M2.UNPACK_B R3, R86.H1 ;  /* 0x00000056ff03723e */ /* 0x000fe200030004ff */
[--C-:B------:R-:W-:Y:S02]  /*5d00*/  HADD2.F32 R71, -RZ, R0.reuse.H0_H0 ;  /* 0x20000000ff477230 */ /* 0x100fe40000004100 */
[----:B------:R-:W-:Y:S02]  /*5d10*/  HADD2.F32 R72, -RZ, R0.H1_H1 ;  /* 0x30000000ff487230 */ /* 0x000fe40000004100 */
[----:B------:R-:W-:Y:S01]  /*5d20*/  FMUL R0, R47, R4 ;  /* 0x000000042f007220 */ /* 0x000fe20000400000 */
[--C-:B------:R-:W-:Y:S01]  /*5d30*/  HADD2.F32 R73, -RZ, R74.reuse.H0_H0 ;  /* 0x2000004aff497230 */ /* 0x100fe20000004100 */
[----:B------:R-:W-:Y:S01]  /*5d40*/  F2FP.F16.E5M2.UNPACK_B R4, R87 ;  /* 0x00000057ff04723e */ /* 0x000fe200020004ff */
[----:B------:R-:W-:Y:S02]  /*5d50*/  HADD2.F32 R74, -RZ, R74.H1_H1 ;  /* 0x3000004aff4a7230 */ /* 0x000fe40000004100 */
[----:B------:R-:W-:Y:S01]  /*5d60*/  FFMA R0, R49, R2, R0 ;  /* 0x0000000231007223 */ /* 0x000fe20000000000 */
[----:B------:R-:W-:Y:S01]  /*5d70*/  FMUL R2, R47, R5 ;  /* 0x000000052f027220 */ /* 0x000fe20000400000 */
[--C-:B------:R-:W-:Y:S01]  /*5d80*/  HADD2.F32 R75, -RZ, R3.reuse.H0_H0 ;  /* 0x20000003ff4b7230 */ /* 0x100fe20000004100 */
[----:B------:R-:W-:Y:S01]  /*5d90*/  F2FP.F16.E5M2.UNPACK_B R5, R87.H1 ;  /* 0x00000057ff05723e */ /* 0x000fe200030004ff */
[----:B------:R-:W-:Y:S02]  /*5da0*/  HADD2.F32 R76, -RZ, R3.H1_H1 ;  /* 0x30000003ff4c7230 */ /* 0x000fe40000004100 */
[----:B------:R-:W-:Y:S01]  /*5db0*/  FFMA R2, R49, R50, R2 ;  /* 0x0000003231027223 */ /* 0x000fe20000000002 */
[--C-:B------:R-:W-:Y:S02]  /*5dc0*/  HADD2.F32 R50, -RZ, R4.reuse.H0_H0 ;  /* 0x20000004ff327230 */ /* 0x100fe40000004100 */
[C---:B------:R-:W-:Y:S01]  /*5dd0*/  FMUL R3, R47.reuse, R6 ;  /* 0x000000062f037220 */ /* 0x040fe20000400000 */
[--C-:B------:R-:W-:Y:S02]  /*5de0*/  HADD2.F32 R77, -RZ, R5.reuse.H1_H1 ;  /* 0x30000005ff4d7230 */ /* 0x100fe40000004100 */
[C---:B------:R-:W-:Y:S01]  /*5df0*/  FMUL R6, R47.reuse, R11 ;  /* 0x0000000b2f067220 */ /* 0x040fe20000400000 */
[----:B------:R-:W-:Y:S01]  /*5e00*/  FMUL R11, R47, R16 ;  /* 0x000000102f0b7220 */ /* 0x000fe20000400000 */
[C---:B------:R-:W-:Y:S01]  /*5e10*/  FFMA R3, R49.reuse, R51, R3 ;  /* 0x0000003331037223 */ /* 0x040fe20000000003 */
[----:B------:R-:W-:Y:S01]  /*5e20*/  FFMA R7, R49, R52, R7 ;  /* 0x0000003431077223 */ /* 0x000fe20000000007 */
[----:B------:R-:W-:Y:S02]  /*5e30*/  HADD2.F32 R51, -RZ, R4.H1_H1 ;  /* 0x30000004ff337230 */ /* 0x000fe40000004100 */
[C---:B------:R-:W-:Y:S01]  /*5e40*/  FMUL R4, R47.reuse, R9 ;  /* 0x000000092f047220 */ /* 0x040fe20000400000 */
[----:B------:R-:W-:Y:S02]  /*5e50*/  HADD2.F32 R52, -RZ, R5.H0_H0 ;  /* 0x20000005ff347230 */ /* 0x000fe40000004100 */
[----:B------:R-:W-:Y:S01]  /*5e60*/  FMUL R16, R47, R21 ;  /* 0x000000152f107220 */ /* 0x000fe20000400000 */
[----:B------:R-:W-:Y:S01]  /*5e70*/  F2FP.SATFINITE.E5M2.F32.PACK_AB_MERGE_C R78, R7, R3, RZ ;  /* 0x00000003074e723e */ /* 0x000fe200048060ff */
[C---:B------:R-:W-:Y:S01]  /*5e80*/  FMUL R3, R47.reuse, R8 ;  /* 0x000000082f037220 */ /* 0x040fe20000400000 */
[C---:B------:R-:W-:Y:S01]  /*5e90*/  FMUL R7, R47.reuse, R12 ;  /* 0x0000000c2f077220 */ /* 0x040fe20000400000 */
[C---:B------:R-:W-:Y:S01]  /*5ea0*/  FMUL R8, R47.reuse, R13 ;  /* 0x0000000d2f087220 */ /* 0x040fe20000400000 */
[----:B------:R-:W-:Y:S01]  /*5eb0*/  FMUL R12, R47, R17 ;  /* 0x000000112f0c7220 */ /* 0x000fe20000400000 */
[C---:B------:R-:W-:Y:S01]  /*5ec0*/  FFMA R3, R49.reuse, R53, R3 ;  /* 0x0000003531037223 */ /* 0x040fe20000000003 */
[----:B------:R-:W-:Y:S01]  /*5ed0*/  FFMA R4, R49, R54, R4 ;  /* 0x0000003631047223 */ /* 0x000fe20000000004 */
[C---:B------:R-:W-:Y:S01]  /*5ee0*/  FMUL R5, R47.reuse, R10 ;  /* 0x0000000a2f057220 */ /* 0x040fe20000400000 */
[C---:B------:R-:W-:Y:S01]  /*5ef0*/  FMUL R9, R47.reuse, R14 ;  /* 0x0000000e2f097220 */ /* 0x040fe20000400000 */
[C---:B------:R-:W-:Y:S01]  /*5f00*/  FMUL R10, R47.reuse, R15 ;  /* 0x0000000f2f0a7220 */ /* 0x040fe20000400000 */
[----:B------:R-:W-:Y:S01]  /*5f10*/  FMUL R15, R47, R20 ;  /* 0x000000142f0f7220 */ /* 0x000fe20000400000 */
[C---:B------:R-:W-:Y:S01]  /*5f20*/  FFMA R5, R49.reuse, R55, R5 ;  /* 0x0000003731057223 */ /* 0x040fe20000000005 */
[C---:B------:R-:W-:Y:S01]  /*5f30*/  FFMA R6, R49.reuse, R56, R6 ;  /* 0x0000003831067223 */ /* 0x040fe20000000006 */
[C---:B------:R-:W-:Y:S01]  /*5f40*/  FFMA R7, R49.reuse, R57, R7 ;  /* 0x0000003931077223 */ /* 0x040fe20000000007 */
[C---:B------:R-:W-:Y:S01]  /*5f50*/  FFMA R8, R49.reuse, R58, R8 ;  /* 0x0000003a31087223 */ /* 0x040fe20000000008 */
[--C-:B------:R-:W-:Y:S02]  /*5f60*/  HADD2.F32 R63, -RZ, R64.reuse.H0_H0 ;  /* 0x20000040ff3f7230 */ /* 0x100fe40000004100 */
[C---:B------:R-:W-:Y:S01]  /*5f70*/  FFMA R9, R49.reuse, R59, R9 ;  /* 0x0000003b31097223 */ /* 0x040fe20000000009 */
[----:B------:R-:W-:Y:S01]  /*5f80*/  F2FP.SATFINITE.E5M2.F32.PACK_AB_MERGE_C R5, R6, R5, RZ ;  /* 0x000000050605723e */ /* 0x000fe200048060ff */
[C---:B------:R-:W-:Y:S01]  /*5f90*/  FFMA R10, R49.reuse, R60, R10 ;  /* 0x0000003c310a7223 */ /* 0x040fe2000000000a */
[C---:B------:R-:W-:Y:S01]  /*5fa0*/  FFMA R11, R49.reuse, R61, R11 ;  /* 0x0000003d310b7223 */ /* 0x040fe2000000000b */
[----:B------:R-:W-:Y:S01]  /*5fb0*/  FFMA R12, R49, R62, R12 ;  /* 0x0000003e310c7223 */ /* 0x000fe2000000000c */
[C---:B------:R-:W-:Y:S01]  /*5fc0*/  FMUL R20, R47.reuse, R25 ;  /* 0x000000192f147220 */ /* 0x040fe20000400000 */
[C---:B------:R-:W-:Y:S01]  /*5fd0*/  FMUL R25, R47.reuse, R30 ;  /* 0x0000001e2f197220 */ /* 0x040fe20000400000 */
[C---:B------:R-:W-:Y:S01]  /*5fe0*/  FMUL R30, R47.reuse, R35 ;  /* 0x000000232f1e7220 */ /* 0x040fe20000400000 */
[----:B------:R-:W-:Y:S01]  /*5ff0*/  F2FP.SATFINITE.E5M2.F32.PACK_AB_MERGE_C R9, R10, R9, RZ ;  /* 0x000000090a09723e */ /* 0x000fe200048060ff */
[----:B------:R-:W-:Y:S02]  /*6000*/  HADD2.F32 R64, -RZ, R64.H1_H1 ;  /* 0x30000040ff407230 */ /* 0x000fe40000004100 */
[C---:B------:R-:W-:Y:S01]  /*6010*/  FMUL R13, R47.reuse, R18 ;  /* 0x000000122f0d7220 */ /* 0x040fe20000400000 */
[C---:B------:R-:W-:Y:S01]  /*6020*/  FMUL R14, R47.reuse, R19 ;  /* 0x000000132f0e7220 */ /* 0x040fe20000400000 */
[C---:B------:R-:W-:Y:S01]  /*6030*/  FMUL R17, R47.reuse, R22 ;  /* 0x000000162f117220 */ /* 0x040fe20000400000 */
[----:B------:R-:W-:Y:S01]  /*6040*/  FMUL R18, R47, R23 ;  /* 0x000000172f127220 */ /* 0x000fe20000400000 */
[C---:B------:R-:W-:Y:S01]  /*6050*/  FFMA R13, R49.reuse, R63, R13 ;  /* 0x0000003f310d7223 */ /* 0x040fe2000000000d */
[C---:B------:R-:W-:Y:S01]  /*6060*/  FFMA R14, R49.reuse, R64, R14 ;  /* 0x00000040310e7223 */ /* 0x040fe2000000000e */
[----:B------:R-:W-:Y:S01]  /*6070*/  FFMA R15, R49, R65, R15 ;  /* 0x00000041310f7223 */ /* 0x000fe2000000000f */
[----:B------:R-:W-:Y:S01]  /*6080*/  FMUL R19, R47, R24 ;  /* 0x000000182f137220 */ /* 0x000fe20000400000 */
[C---:B------:R-:W-:Y:S01]  /*6090*/  FFMA R16, R49.reuse, R66, R16 ;  /* 0x0000004231107223 */ /* 0x040fe20000000010 */
[----:B------:R-:W-:Y:S01]  /*60a0*/  FFMA R17, R49, R67, R17 ;  /* 0x0000004331117223 */ /* 0x000fe20000000011 */
[----:B------:R-:W-:Y:S01]  /*60b0*/  F2FP.SATFINITE.E5M2.F32.PACK_AB_MERGE_C R13, R14, R13, RZ ;  /* 0x0000000d0e0d723e */ /* 0x000fe200048060ff */
[C---:B------:R-:W-:Y:S01]  /*60c0*/  FMUL R21, R47.reuse, R26 ;  /* 0x0000001a2f157220 */ /* 0x040fe20000400000 */
[----:B------:R-:W-:Y:S01]  /*60d0*/  FMUL R22, R47, R27 ;  /* 0x0000001b2f167220 */ /* 0x000fe20000400000 */
[C---:B------:R-:W-:Y:S01]  /*60e0*/  FFMA R18, R49.reuse, R68, R18 ;  /* 0x0000004431127223 */ /* 0x040fe20000000012 */
[----:B------:R-:W-:Y:S01]  /*60f0*/  FFMA R19, R49, R69, R19 ;  /* 0x0000004531137223 */ /* 0x000fe20000000013 */
[----:B------:R-:W-:Y:S01]  /*6100*/  FMUL R23, R47, R28 ;  /* 0x0000001c2f177220 */ /* 0x000fe20000400000 */
[----:B------:R-:W-:Y:S01]  /*6110*/  FFMA R20, R49, R70, R20 ;  /* 0x0000004631147223 */ /* 0x000fe20000000014 */
[----:B------:R-:W-:Y:S01]  /*6120*/  FMUL R24, R47, R29 ;  /* 0x0000001d2f187220 */ /* 0x000fe20000400000 */
[C---:B------:R-:W-:Y:S01]  /*6130*/  FFMA R21, R49.reuse, R71, R21 ;  /* 0x0000004731157223 */ /* 0x040fe20000000015 */
[----:B------:R-:W-:Y:S01]  /*6140*/  FFMA R22, R49, R72, R22 ;  /* 0x0000004831167223 */ /* 0x000fe20000000016 */
[C---:B------:R-:W-:Y:S01]  /*6150*/  FMUL R26, R47.reuse, R31 ;  /* 0x0000001f2f1a7220 */ /* 0x040fe20000400000 */
[----:B------:R-:W-:Y:S01]  /*6160*/  FMUL R27, R47, R32 ;  /* 0x000000202f1b7220 */ /* 0x000fe20000400000 */
[----:B------:R-:W-:Y:S01]  /*6170*/  FFMA R23, R49, R73, R23 ;  /* 0x0000004931177223 */ /* 0x000fe20000000017 */
[----:B------:R-:W-:Y:S01]  /*6180*/  FMUL R28, R47, R33 ;  /* 0x000000212f1c7220 */ /* 0x000fe20000400000 */
[----:B------:R-:W-:Y:S01]  /*6190*/  FFMA R24, R49, R74, R24 ;  /* 0x0000004a31187223 */ /* 0x000fe20000000018 */
[----:B------:R-:W-:Y:S01]  /*61a0*/  FMUL R29, R47, R34 ;  /* 0x000000222f1d7220 */ /* 0x000fe20000400000 */
[C---:B------:R-:W-:Y:S01]  /*61b0*/  FFMA R25, R49.reuse, R75, R25 ;  /* 0x0000004b31197223 */ /* 0x040fe20000000019 */
[C---:B------:R-:W-:Y:S01]  /*61c0*/  FFMA R26, R49.reuse, R76, R26 ;  /* 0x0000004c311a7223 */ /* 0x040fe2000000001a */
[C---:B------:R-:W-:Y:S01]  /*61d0*/  FFMA R27, R49.reuse, R50, R27 ;  /* 0x00000032311b7223 */ /* 0x040fe2000000001b */
[C---:B------:R-:W-:Y:S01]  /*61e0*/  FFMA R28, R49.reuse, R51, R28 ;  /* 0x00000033311c7223 */ /* 0x040fe2000000001c */
[----:B------:R-:W-:Y:S01]  /*61f0*/  F2FP.SATFINITE.E5M2.F32.PACK_AB_MERGE_C R17, R18, R17, RZ ;  /* 0x000000111211723e */ /* 0x000fe200048060ff */
[C---:B------:R-:W-:Y:S01]  /*6200*/  FFMA R29, R49.reuse, R52, R29 ;  /* 0x00000034311d7223 */ /* 0x040fe2000000001d */
[----:B------:R-:W-:Y:S01]  /*6210*/  F2FP.SATFINITE.E5M2.F32.PACK_AB_MERGE_C R21, R22, R21, RZ ;  /* 0x000000151615723e */ /* 0x000fe200048060ff */
[----:B------:R-:W-:Y:S01]  /*6220*/  FFMA R30, R49, R77, R30 ;  /* 0x0000004d311e7223 */ /* 0x000fe2000000001e */
[----:B------:R-:W-:Y:S02]  /*6230*/  F2FP.SATFINITE.E5M2.F32.PACK_AB_MERGE_C R32, R2, R0, R78 ;  /* 0x000000000220723e */ /* 0x000fe4000480604e */
[----:B------:R-:W-:Y:S02]  /*6240*/  F2FP.SATFINITE.E5M2.F32.PACK_AB_MERGE_C R33, R4, R3, R5 ;  /* 0x000000030421723e */ /* 0x000fe40004806005 */
[----:B------:R-:W-:Y:S02]  /*6250*/  F2FP.SATFINITE.E5M2.F32.PACK_AB_MERGE_C R34, R8, R7, R9 ;  /* 0x000000070822723e */ /* 0x000fe40004806009 */
[----:B------:R-:W-:Y:S02]  /*6260*/  F2FP.SATFINITE.E5M2.F32.PACK_AB_MERGE_C R35, R12, R11, R13 ;  /* 0x0000000b0c23723e */ /* 0x000fe4000480600d */
[----:B------:R-:W-:Y:S02]  /*6270*/  F2FP.SATFINITE.E5M2.F32.PACK_AB_MERGE_C R16, R16, R15, R17 ;  /* 0x0000000f1010723e */ /* 0x000fe40004806011 */
[----:B------:R-:W-:Y:S01]  /*6280*/  F2FP.SATFINITE.E5M2.F32.PACK_AB_MERGE_C R17, R20, R19, R21 ;  /* 0x000000131411723e */ /* 0x000fe20004806015 */
[----:B------:R1:W-:Y:S01]  /*6290*/  STS.128 [R100+UR49+0x4200], R32 ;  /* 0x0042002064007988 */ /* 0x0003e20008000c31 */
[----:B------:R-:W-:Y:S02]  /*62a0*/  F2FP.SATFINITE.E5M2.F32.PACK_AB_MERGE_C R18, R26, R25, RZ ;  /* 0x000000191a12723e */ /* 0x000fe400048060ff */
[----:B------:R-:W-:Y:S02]  /*62b0*/  F2FP.SATFINITE.E5M2.F32.PACK_AB_MERGE_C R19, R30, R29, RZ ;  /* 0x0000001d1e13723e */ /* 0x000fe400048060ff */
[----:B------:R-:W-:Y:S02]  /*62c0*/  F2FP.SATFINITE.E5M2.F32.PACK_AB_MERGE_C R18, R24, R23, R18 ;  /* 0x000000171812723e */ /* 0x000fe40004806012 */
[----:B------:R-:W-:Y:S02]  /*62d0*/  F2FP.SATFINITE.E5M2.F32.PACK_AB_MERGE_C R19, R28, R27, R19 ;  /* 0x0000001b1c13723e */ /* 0x000fe40004806013 */
[----:B------:R-:W-:Y:S02]  /*62e0*/  LEA R0, R105, UR49, 0x3 ;  /* 0x0000003169007c11 */ /* 0x000fe4000f8e18ff */
[----:B------:R-:W-:Y:S01]  /*62f0*/  @P6 SHF.L.U32 R2, R104, 0x1f, RZ ;  /* 0x0000001f68026819 */ /* 0x000fe200000006ff */
[----:B------:R1:W-:Y:S01]  /*6300*/  STS.128 [R114+0x4210], R16 ;  /* 0x0042101072007388 */ /* 0x0003e20000000c00 */
[----:B------:R-:W-:Y:S01]  /*6310*/  @!PT LDS RZ, [RZ] ;  /* 0x00000000fffff984 */ /* 0x000fe20000000800 */
[----:B------:R-:W-:Y:S01]  /*6320*/  @!PT LDS RZ, [RZ] ;  /* 0x00000000fffff984 */ /* 0x000fe20000000800 */
[----:B------:R-:W-:Y:S01]  /*6330*/  @!PT LDS RZ, [RZ] ;  /* 0x00000000fffff984 */ /* 0x000fe20000000800 */
[----:B------:R-:W-:Y:S01]  /*6340*/  @!PT LDS RZ, [RZ] ;  /* 0x00000000fffff984 */ /* 0x000fe20000000800 */
[----:B------:R2:W-:Y:S07]  /*6350*/  MEMBAR.ALL.CTA ;  /* 0x0000000000007992 */ /* 0x0005ee0000008000 */
[----:B--2---:R-:W2:Y:S02]  /*6360*/  FENCE.VIEW.ASYNC.S ;  /* 0x00000000000073c6 */ /* 0x004ea40000000000 */
[----:B--2---:R-:W-:Y:S06]  /*6370*/  BAR.SYNC.DEFER_BLOCKING 0x1, 0x80 ;  /* 0x0042000000007b1d */ /* 0x004fec0000010000 */
[----:B------:R-:W-:Y:S05]  /*6380*/  @P0 BRA `(.L_x_97) ;  /* 0x0000000000280947 */ /* 0x000fea0003800000 */
[----:B------:R-:W-:Y:S02]  /*6390*/  UIADD3 UR4, UPT, UPT, UR49, 0x4200, URZ ;  /* 0x0000420031047890 */ /* 0x000fe4000fffe0ff */
[----:B------:R-:W-:Y:S01]  /*63a0*/  UIADD3 UR6, UP0, UPT, UR52, 0x680, URZ ;  /* 0x0000068034067890 */ /* 0x000fe2000ff1e0ff */
[----:B------:R-:W-:Y:S03]  /*63b0*/  UMOV UR43, UR36 ;  /* 0x00000024002b7c82 */ /* 0x000fe60008000000 */
[----:B------:R-:W-:Y:S01]  /*63c0*/  MOV R109, UR4 ;  /* 0x00000004006d7c02 */ /* 0x000fe20008000f00 */
[----:B------:R-:W-:Y:S03]  /*63d0*/  UIADD3.X UR7, UPT, UPT, URZ, UR53, URZ, UP0, !UPT ;  /* 0x00000035ff077290 */ /* 0x000fe600087fe4ff */
[----:B------:R-:W-:Y:S11]  /*63e0*/  R2UR UR40, R109 ;  /* 0x000000006d2872ca */ /* 0x000ff600000e0000 */
[----:B------:R-:W-:Y:S02]  /*63f0*/  @!UPT UIADD3 URZ, UPT, UPT, URZ, URZ, URZ ;  /* 0x000000fffffff290 */ /* 0x000fe4000fffe0ff */
[----:B------:R2:W-:Y:S01]  /*6400*/  UTMASTG.3D [UR40], [UR6] ;  /* 0x00000028060073b5 */ /* 0x0005e20008010000 */
[----:B------:R0:W-:Y:S01]  /*6410*/  UTMACMDFLUSH ;  /* 0x00000000000079b7 */ /* 0x0001e20000000000 */
[----:B--2---:R-:W-:Y:S04]  /*6420*/  DEPBAR.LE SB0, 0x1 ;  /* 0x000080400000791a */ /* 0x004fe80000000000 */
.L_x_97:
[----:B------:R-:W-:Y:S05]  /*6430*/  BSYNC.RECONVERGENT B0 ;  /* 0x0000000000007941 */ /* 0x000fea0003800200 */
.L_x_96:
[----:B------:R-:W-:Y:S06]  /*6440*/  BAR.SYNC.DEFER_BLOCKING 0x1, 0x80 ;  /* 0x0042000000007b1d */ /* 0x000fec0000010000 */
[----:B------:R-:W2:Y:S01]  /*6450*/  @P6 SYNCS.PHASECHK.TRANS64.TRYWAIT P0, [R0+URZ+0x20], R2 ;  /* 0x00002002000065a7 */ /* 0x000ea200080011ff */
[----:B------:R-:W-:Y:S01]  /*6460*/  BSSY B1, `(.L_x_98) ;  /* 0x0000021000017945 */ /* 0x000fe20003800000 */
[----:B--2---:R-:W-:Y:S03]  /*6470*/  @P6 SEL R115, RZ, 0x1, !P0 ;  /* 0x00000001ff736807 */ /* 0x004fe60004000000 */
[----:B------:R-:W-:Y:S05]  /*6480*/  @!P6 BRA `(.L_x_99) ;  /* 0x000000000078e947 */ /* 0x000fea0003800000 */
[----:B------:R-:W-:Y:S01]  /*6490*/  ISETP.NE.AND P1, PT, R116, RZ, PT ;  /* 0x000000ff7400720c */ /* 0x000fe20003f25270 */
[----:B------:R-:W-:Y:S01]  /*64a0*/  BSSY B0, `(.L_x_100) ;  /* 0x0000009000007945 */ /* 0x000fe20003800000 */
[----:B------:R-:W-:Y:S11]  /*64b0*/  ISETP.NE.AND P0, PT, R115, RZ, PT ;  /* 0x000000ff7300720c */ /* 0x000ff60003f05270 */
[----:B------:R-:W-:Y:S05]  /*64c0*/  @P1 IMAD R2, R105, 0x1000, R100 ;  /* 0x0000100069021824 */ /* 0x000fea00078e0264 */
[----:B------:R-:W-:Y:S05]  /*64d0*/  @P1 IADD3 R4, PT, PT, R2, UR49, RZ ;  /* 0x0000003102041c10 */ /* 0x000fea000fffe0ff */
[----:B------:R-:W-:Y:S01]  /*64e0*/  @P1 IMAD.IADD R4, R4, 0x1, R117 ;  /* 0x0000000104041824 */ /* 0x000fe200078e0275 */
[----:B------:R-:W-:Y:S06]  /*64f0*/  @P0 BRA `(.L_x_101) ;  /* 0x00000000000c0947 */ /* 0x000fec0003800000 */
[----:B------:R-:W-:Y:S04]  /*6500*/  SHF.L.U32 R3, R104, 0x1f, RZ ;  /* 0x0000001f68037819 */ /* 0x000fe800000006ff */
[----:B------:R-:W2:Y:S02]  /*6510*/  SYNCS.PHASECHK.TRANS64.TRYWAIT P0, [R0+URZ+0x20], R3 ;  /* 0x00002003000075a7 */ /* 0x000ea400080011ff */
[----:B--2---:R-:W-:Y:S05]  /*6520*/  @!P0 BRA `(.L_x_102) ;  /* 0x00000030009c8947 */ /* 0x004fea0003800000 */
.L_x_101:
[----:B------:R-:W-:Y:S05]  /*6530*/  BSYNC B0 ;  /* 0x0000000000007941 */ /* 0x000fea0003800000 */
.L_x_100:
[----:B------:R-:W-:Y:S01]  /*6540*/  ISETP.NE.AND P0, PT, R116, RZ, PT ;  /* 0x000000ff7400720c */ /* 0x000fe20003f05270 */
[----:B------:R-:W-:Y:S11]  /*6550*/  VIADD R105, R105, 0x1 ;  /* 0x0000000169697836 */ /* 0x000ff60000000000 */
[----:B------:R-:W-:Y:S01]  /*6560*/  @!UPT UIADD3 URZ, UPT, UPT, URZ, URZ, URZ ;  /* 0x000000fffffff290 */ /* 0x000fe2000fffe0ff */
[----:B------:R3:W4:Y:S04]  /*6570*/  @P0 LDS.128 R80, [R2+UR49+0x200] ;  /* 0x0002003102500984 */ /* 0x0007280008000c00 */
[----:B------:R1:W1:Y:S01]  /*6580*/  @P0 LDS.128 R84, [R4+0x210] ;  /* 0x0002100004540984 */ /* 0x0002620000000c00 */
        /* <DEDUP_REMOVED lines=8> */
[----:B---3--:R-:W-:Y:S02]  /*6610*/  VIADD R2, R0, 0x40 ;  /* 0x0000004000027836 */ /* 0x008fe40000000000 */
[----:B--2---:R-:W-:Y:S05]  /*6620*/  IMAD.U32 R0, RZ, RZ, UR37 ;  /* 0x00000025ff007e24 */ /* 0x004fea000f8e00ff */
[----:B------:R-:W-:Y:S04]  /*6630*/  PRMT R0, R0, 0x654, R2 ;  /* 0x0000065400007816 */ /* 0x000fe80000000002 */
[----:B-----5:R2:W-:Y:S02]  /*6640*/  SYNCS.ARRIVE.TRANS64.RED.A1T0 RZ, [R0+URZ], RZ ;  /* 0x000000ff00ff79a7 */ /* 0x0205e400081004ff */
[----:B--2---:R-:W-:Y:S04]  /*6650*/  SEL R0, RZ, 0x1, P0 ;  /* 0x00000001ff007807 */ /* 0x004fe80000000000 */
[----:B-1--4-:R-:W-:Y:S02]  /*6660*/  LOP3.LUT R104, R104, R0, RZ, 0x3c, !PT ;  /* 0x0000000068687212 */ /* 0x012fe400078e3cff */
.L_x_99:
[----:B------:R-:W-:Y:S05]  /*6670*/  BSYNC B1 ;  /* 0x0000000000017941 */ /* 0x000fea0003800000 */
.L_x_98:
[----:B------:R-:W-:Y:S05]  /*6680*/  VIADD R0, R48, 0x40 ;  /* 0x0000004030007836 */ /* 0x000fea0000000000 */
[----:B------:R-:W-:Y:S04]  /*6690*/  SHF.R.U32.HI R0, RZ, 0x15, R0 ;  /* 0x00000015ff007819 */ /* 0x000fe80000011600 */
[----:B------:R-:W-:Y:S11]  /*66a0*/  LOP3.LUT P0, RZ, R0, 0x3, R101, 0x48, !PT ;  /* 0x0000000300ff7812 */ /* 0x000ff60007804865 */
[----:B------:R-:W-:Y:S02]  /*66b0*/  @!UPT UIADD3 URZ, UPT, UPT, URZ, URZ, URZ ;  /* 0x000000fffffff290 */ /* 0x000fe4000fffe0ff */
[----:B------:R-:W-:Y:S05]  /*66c0*/  @!P0 BRA `(.L_x_103) ;  /* 0x0000000000408947 */ /* 0x000fea0003800000 */
[----:B------:R-:W2:Y:S01]  /*66d0*/  LDCU.64 UR8, c[0x4][0x78] ;  /* 0x01000f00ff0877ac */ /* 0x000ea20008000a00 */
[----:B------:R-:W-:Y:S01]  /*66e0*/  MOV R3, 0x0 ;  /* 0x0000000000037802 */ /* 0x000fe20000000f00 */
[----:B------:R-:W-:Y:S02]  /*66f0*/  HFMA2 R12, -RZ, RZ, 0, 5.9604644775390625e-08 ;  /* 0x00000001ff0c7431 */ /* 0x000fe400000001ff */
[----:B------:R-:W-:Y:S02]  /*6700*/  IMAD.MOV.U32 R8, RZ, RZ, 0x192 ;  /* 0x00000192ff087424 */ /* 0x000fe400078e00ff */
[----:B------:R-:W-:Y:S01]  /*6710*/  IMAD.MOV.U32 R13, RZ, RZ, RZ ;  /* 0x000000ffff0d7224 */ /* 0x000fe200078e00ff */
[----:B------:R-:W3:Y:S01]  /*6720*/  LDCU.64 UR6, c[0x4][0x80] ;  /* 0x01001000ff0677ac */ /* 0x000ee20008000a00 */
[----:B------:R-:W4:Y:S01]  /*6730*/  LDC.64 R2, c[0x4][R3] ;  /* 0x0100000003027b82 */ /* 0x000f220000000a00 */
[----:B------:R-:W5:Y:S01]  /*6740*/  LDCU.64 UR4, c[0x4][0x18] ;  /* 0x01000300ff0477ac */ /* 0x000f620008000a00 */
[----:B--2---:R-:W-:Y:S01]  /*6750*/  MOV R5, UR9 ;  /* 0x0000000900057c02 */ /* 0x004fe20008000f00 */
[----:B------:R-:W-:Y:S01]  /*6760*/  IMAD.U32 R4, RZ, RZ, UR8 ;  /* 0x00000008ff047e24 */ /* 0x000fe2000f8e00ff */
[----:B---3--:R-:W-:Y:S01]  /*6770*/  MOV R7, UR7 ;  /* 0x0000000700077c02 */ /* 0x008fe20008000f00 */
[----:B------:R-:W-:Y:S01]  /*6780*/  IMAD.U32 R6, RZ, RZ, UR6 ;  /* 0x00000006ff067e24 */ /* 0x000fe2000f8e00ff */
[----:B-----5:R-:W-:Y:S01]  /*6790*/  MOV R11, UR5 ;  /* 0x00000005000b7c02 */ /* 0x020fe20008000f00 */
[----:B------:R-:W-:Y:S02]  /*67a0*/  IMAD.U32 R10, RZ, RZ, UR4 ;  /* 0x00000004ff0a7e24 */ /* 0x000fe4000f8e00ff */
[----:B------:R-:W-:Y:S07]  /*67b0*/  LEPC R20, `(.L_x_103) ;  /* 0x000000001014794e */ /* 0x000fee0000000000 */
[----:B-1--4-:R-:W-:Y:S05]  /*67c0*/  CALL.ABS.NOINC R2 ;  /* 0x0000000002007343 */ /* 0x012fea0003c00000 */
.L_x_103:
[-C--:B------:R-:W-:Y:S01]  /*67d0*/  F2FP.F16.E5M2.UNPACK_B R0, R81.reuse ;  /* 0x00000051ff00723e */ /* 0x080fe200020004ff */
[----:B------:R-:W-:Y:S05]  /*67e0*/  WARPSYNC.ALL ;  /* 0x0000000000007948 */ /* 0x000fea0003800000 */
[----:B------:R-:W-:Y:S01]  /*67f0*/  R2UR UR4, R48 ;  /* 0x00000000300472ca */ /* 0x000fe200000e0000 */
[--C-:B------:R-:W-:Y:S01]  /*6800*/  HADD2.F32 R54, -RZ, R0.reuse.H0_H0 ;  /* 0x20000000ff367230 */ /* 0x100fe20000004100 */
[-C--:B------:R-:W-:Y:S01]  /*6810*/  F2FP.F16.E5M2.UNPACK_B R2, R80.reuse.H1 ;  /* 0x00000050ff02723e */ /* 0x080fe200030004ff */
[----:B------:R-:W-:Y:S01]  /*6820*/  HADD2.F32 R55, -RZ, R0.H1_H1 ;  /* 0x30000000ff377230 */ /* 0x000fe20000004100 */
[----:B------:R-:W-:Y:S01]  /*6830*/  F2FP.F16.E5M2.UNPACK_B R0, R81.H1 ;  /* 0x00000051ff00723e */ /* 0x000fe200030004ff */
[----:B------:R-:W-:Y:S01]  /*6840*/  BSSY.RECONVERGENT B0, `(.L_x_104) ;  /* 0x0000095000007945 */ /* 0x000fe20003800200 */
[----:B------:R-:W-:Y:S01]  /*6850*/  F2FP.F16.E5M2.UNPACK_B R3, R80 ;  /* 0x00000050ff03723e */ /* 0x000fe200020004ff */
[----:B------:R-:W-:Y:S01]  /*6860*/  HADD2.F32 R52, -RZ, R2.H0_H0 ;  /* 0x20000002ff347230 */ /* 0x000fe20000004100 */
[----:B------:R-:W-:Y:S01]  /*6870*/  ISETP.NE.AND P0, PT, R110, RZ, PT ;  /* 0x000000ff6e00720c */ /* 0x000fe20003f05270 */
[--C-:B------:R-:W-:Y:S01]  /*6880*/  HADD2.F32 R56, -RZ, R0.reuse.H0_H0 ;  /* 0x20000000ff387230 */ /* 0x100fe20000004100 */
[----:B------:R-:W-:Y:S01]  /*6890*/  ISETP.NE.AND P6, PT, R118, RZ, PT ;  /* 0x000000ff7600720c */ /* 0x000fe20003fc5270 */
[----:B------:R-:W-:Y:S01]  /*68a0*/  HADD2.F32 R57, -RZ, R0.H1_H1 ;  /* 0x30000000ff397230 */ /* 0x000fe20000004100 */
[-C--:B------:R-:W-:Y:S01]  /*68b0*/  F2FP.F16.E5M2.UNPACK_B R0, R83.reuse ;  /* 0x00000053ff00723e */ /* 0x080fe200020004ff */
[----:B-1----:R-:W-:Y:S01]  /*68c0*/  LDTM.16dp32bit_t0_t15.x32 R4, tmem[UR4+0x40] ;  /* 0x00004004000479ee */ /* 0x002fe20008a80000 */
[----:B------:R-:W1:Y:S01]  /*68d0*/  LDTM.16dp32bit_t16_t31.x32 R4, tmem[UR4+0x60] ;  /* 0x00006004000479ee */ /* 0x000e620008aa0000 */
[----:B------:R-:W-:Y:S01]  /*68e0*/  HADD2.F32 R53, -RZ, R2.H1_H1 ;  /* 0x30000002ff357230 */ /* 0x000fe20000004100 */
[----:B------:R-:W-:Y:S01]  /*68f0*/  F2FP.F16.E5M2.UNPACK_B R2, R82.H1 ;  /* 0x00000052ff02723e */ /* 0x000fe200030004ff */
[--C-:B------:R-:W-:Y:S02]  /*6900*/  HADD2.F32 R50, -RZ, R3.reuse.H0_H0 ;  /* 0x20000003ff327230 */ /* 0x100fe40000004100 */
[--C-:B------:R-:W-:Y:S02]  /*6910*/  HADD2.F32 R62, -RZ, R0.reuse.H0_H0 ;  /* 0x20000000ff3e7230 */ /* 0x100fe40000004100 */
[----:B------:R-:W-:Y:S01]  /*6920*/  HADD2.F32 R63, -RZ, R0.H1_H1 ;  /* 0x30000000ff3f7230 */ /* 0x000fe20000004100 */
[----:B------:R-:W-:Y:S01]  /*6930*/  F2FP.F16.E5M2.UNPACK_B R0, R84.H1 ;  /* 0x00000054ff00723e */ /* 0x000fe200030004ff */
[--C-:B------:R-:W-:Y:S02]  /*6940*/  HADD2.F32 R60, -RZ, R2.reuse.H0_H0 ;  /* 0x20000002ff3c7230 */ /* 0x100fe40000004100 */
[----:B------:R-:W-:Y:S01]  /*6950*/  HADD2.F32 R61, -RZ, R2.H1_H1 ;  /* 0x30000002ff3d7230 */ /* 0x000fe20000004100 */
[----:B------:R-:W-:Y:S01]  /*6960*/  F2FP.F16.E5M2.UNPACK_B R2, R83.H1 ;  /* 0x00000053ff02723e */ /* 0x000fe200030004ff */
[----:B------:R-:W-:Y:S01]  /*6970*/  HADD2.F32 R51, -RZ, R3.H1_H1 ;  /* 0x30000003ff337230 */ /* 0x000fe20000004100 */
[----:B------:R-:W-:Y:S01]  /*6980*/  F2FP.F16.E5M2.UNPACK_B R3, R82 ;  /* 0x00000052ff03723e */ /* 0x000fe200020004ff */
[--C-:B------:R-:W-:Y:S02]  /*6990*/  HADD2.F32 R68, -RZ, R0.reuse.H0_H0 ;  /* 0x20000000ff447230 */ /* 0x100fe40000004100 */
[----:B------:R-:W-:Y:S01]  /*69a0*/  HADD2.F32 R69, -RZ, R0.H1_H1 ;  /* 0x30000000ff457230 */ /* 0x000fe20000004100 */
[-C--:B------:R-:W-:Y:S01]  /*69b0*/  F2FP.F16.E5M2.UNPACK_B R0, R85.reuse.H1 ;  /* 0x00000055ff00723e */ /* 0x080fe200030004ff */
[--C-:B------:R-:W-:Y:S02]  /*69c0*/  HADD2.F32 R64, -RZ, R2.reuse.H0_H0 ;  /* 0x20000002ff407230 */ /* 0x100fe40000004100 */
[----:B------:R-:W-:Y:S01]  /*69d0*/  HADD2.F32 R65, -RZ, R2.H1_H1 ;  /* 0x30000002ff417230 */ /* 0x000fe20000004100 */
[----:B------:R-:W-:Y:S01]  /*69e0*/  F2FP.F16.E5M2.UNPACK_B R2, R85 ;  /* 0x00000055ff02723e */ /* 0x000fe200020004ff */
[--C-:B------:R-:W-:Y:S02]  /*69f0*/  HADD2.F32 R58, -RZ, R3.reuse.H0_H0 ;  /* 0x20000003ff3a7230 */ /* 0x100fe40000004100 */
[C---:B-1----:R-:W-:Y:S01]  /*6a00*/  FMUL R7, R47.reuse, R7 ;  /* 0x000000072f077220 */ /* 0x042fe20000400000 */
[----:B------:R-:W-:Y:S01]  /*6a10*/  HADD2.F32 R59, -RZ, R3.H1_H1 ;  /* 0x30000003ff3b7230 */ /* 0x000fe20000004100 */
[----:B------:R-:W-:Y:S01]  /*6a20*/  F2FP.F16.E5M2.UNPACK_B R3, R84 ;  /* 0x00000054ff03723e */ /* 0x000fe200020004ff */
[--C-:B------:R-:W-:Y:S02]  /*6a30*/  HADD2.F32 R72, -RZ, R0.reuse.H0_H0 ;  /* 0x20000000ff487230 */ /* 0x100fe40000004100 */
[C---:B------:R-:W-:Y:S01]  /*6a40*/  FMUL R11, R47.reuse, R11 ;  /* 0x0000000b2f0b7220 */ /* 0x040fe20000400000 */
[----:B------:R-:W-:Y:S01]  /*6a50*/  HADD2.F32 R73, -RZ, R0.H1_H1 ;  /* 0x30000000ff497230 */ /* 0x000fe20000004100 */
[----:B------:R-:W-:Y:S01]  /*6a60*/  F2FP.F16.E5M2.UNPACK_B R0, R87 ;  /* 0x00000057ff00723e */ /* 0x000fe200020004ff */
[--C-:B------:R-:W-:Y:S02]  /*6a70*/  HADD2.F32 R70, -RZ, R2.reuse.H0_H0 ;  /* 0x20000002ff467230 */ /* 0x100fe40000004100 */
[C---:B------:R-:W-:Y:S01]  /*6a80*/  FMUL R15, R47.reuse, R15 ;  /* 0x0000000f2f0f7220 */ /* 0x040fe20000400000 */
[----:B------:R-:W-:Y:S01]  /*6a90*/  HADD2.F32 R71, -RZ, R2.H1_H1 ;  /* 0x30000002ff477230 */ /* 0x000fe20000004100 */
[-C--:B------:R-:W-:Y:S01]  /*6aa0*/  F2FP.F16.E5M2.UNPACK_B R2, R86.reuse.H1 ;  /* 0x00000056ff02723e */ /* 0x080fe200030004ff */
[--C-:B------:R-:W-:Y:S02]  /*6ab0*/  HADD2.F32 R66, -RZ, R3.reuse.H0_H0 ;  /* 0x20000003ff427230 */ /* 0x100fe40000004100 */
[----:B------:R-:W-:Y:S01]  /*6ac0*/  HADD2.F32 R67, -RZ, R3.H1_H1 ;  /* 0x30000003ff437230 */ /* 0x000fe20000004100 */
[----:B------:R-:W-:Y:S01]  /*6ad0*/  F2FP.F16.E5M2.UNPACK_B R3, R86 ;  /* 0x00000056ff03723e */ /* 0x000fe200020004ff */
[--C-:B------:R-:W-:Y:S02]  /*6ae0*/  HADD2.F32 R78, -RZ, R0.reuse.H0_H0 ;  /* 0x20000000ff4e7230 */ /* 0x100fe40000004100 */
[----:B------:R-:W-:Y:S02]  /*6af0*/  HADD2.F32 R79, -RZ, R0.H1_H1 ;  /* 0x30000000ff4f7230 */ /* 0x000fe40000004100 */
[C---:B------:R-:W-:Y:S01]  /*6b00*/  FMUL R0, R47.reuse, R4 ;  /* 0x000000042f007220 */ /* 0x040fe20000400000 */
[--C-:B------:R-:W-:Y:S02]  /*6b10*/  HADD2.F32 R76, -RZ, R2.reuse.H0_H0 ;  /* 0x20000002ff4c7230 */ /* 0x100fe40000004100 */
[----:B------:R-:W-:Y:S01]  /*6b20*/  FMUL R4, R47, R8 ;  /* 0x000000082f047220 */ /* 0x000fe20000400000 */
[----:B------:R-:W-:Y:S02]  /*6b30*/  HADD2.F32 R77, -RZ, R2.H1_H1 ;  /* 0x30000002ff4d7230 */ /* 0x000fe40000004100 */
[----:B------:R-:W-:Y:S01]  /*6b40*/  FFMA R0, R49, R50, R0 ;  /* 0x0000003231007223 */ /* 0x000fe20000000000 */
[--C-:B------:R-:W-:Y:S02]  /*6b50*/  HADD2.F32 R74, -RZ, R3.reuse.H0_H0 ;  /* 0x20000003ff4a7230 */ /* 0x100fe40000004100 */
[C---:B------:R-:W-:Y:S01]  /*6b60*/  FMUL R2, R47.reuse, R5 ;  /* 0x000000052f027220 */ /* 0x040fe20000400000 */
[----:B------:R-:W-:Y:S02]  /*6b70*/  HADD2.F32 R75, -RZ, R3.H1_H1 ;  /* 0x30000003ff4b7230 */ /* 0x000fe40000004100 */
[C---:B------:R-:W-:Y:S01]  /*6b80*/  FMUL R5, R47.reuse, R9 ;  /* 0x000000092f057220 */ /* 0x040fe20000400000 */
[----:B------:R-:W-:Y:S01]  /*6b90*/  FMUL R8, R47, R12 ;  /* 0x0000000c2f087220 */ /* 0x000fe20000400000 */
[----:B------:R-:W-:Y:S01]  /*6ba0*/  FFMA R2, R49, R51, R2 ;  /* 0x0000003331027223 */ /* 0x000fe20000000002 */
[C---:B------:R-:W-:Y:S01]  /*6bb0*/  FMUL R9, R47.reuse, R13 ;  /* 0x0000000d2f097220 */ /* 0x040fe20000400000 */
[C---:B------:R-:W-:Y:S01]  /*6bc0*/  FMUL R12, R47.reuse, R21 ;  /* 0x000000152f0c7220 */ /* 0x040fe20000400000 */
[C---:B------:R-:W-:Y:S01]  /*6bd0*/  FMUL R21, R47.reuse, R30 ;  /* 0x0000001e2f157220 */ /* 0x040fe20000400000 */
[C---:B------:R-:W-:Y:S01]  /*6be0*/  FMUL R13, R47.reuse, R22 ;  /* 0x000000162f0d7220 */ /* 0x040fe20000400000 */
[C---:B------:R-:W-:Y:S01]  /*6bf0*/  FMUL R22, R47.reuse, R31 ;  /* 0x0000001f2f167220 */ /* 0x040fe20000400000 */
        /* <DEDUP_REMOVED lines=8> */
[C---:B------:R-:W-:Y:S01]  /*6c80*/  FFMA R6, R49.reuse, R56, R6 ;  /* 0x0000003831067223 */ /* 0x040fe20000000006 */
[C---:B------:R-:W-:Y:S01]  /*6c90*/  FFMA R11, R49.reuse, R57, R11 ;  /* 0x00000039310b7223 */ /* 0x040fe2000000000b */
[C---:B------:R-:W-:Y:S01]  /*6ca0*/  FFMA R8, R49.reuse, R58, R8 ;  /* 0x0000003a31087223 */ /* 0x040fe20000000008 */
[----:B------:R-:W-:Y:S01]  /*6cb0*/  FFMA R9, R49, R59, R9 ;  /* 0x0000003b31097223 */ /* 0x000fe20000000009 */
[----:B------:R-:W-:Y:S01]  /*6cc0*/  F2FP.SATFINITE.E5M2.F32.PACK_AB_MERGE_C R52, R7, R3, RZ ;  /* 0x000000030734723e */ /* 0x000fe200048060ff */
[----:B------:R-:W-:Y:S01]  /*6cd0*/  FFMA R10, R49, R60, R10 ;  /* 0x0000003c310a7223 */ /* 0x000fe2000000000a */
[----:B------:R-:W-:Y:S01]  /*6ce0*/  F2FP.SATFINITE.E5M2.F32.PACK_AB_MERGE_C R53, R11, R6, RZ ;  /* 0x000000060b35723e */ /* 0x000fe200048060ff */
[----:B------:R-:W-:Y:S01]  /*6cf0*/  FFMA R15, R49, R61, R15 ;  /* 0x0000003d310f7223 */ /* 0x000fe2000000000f */
[C---:B------:R-:W-:Y:S01]  /*6d00*/  FMUL R3, R47.reuse, R16 ;  /* 0x000000102f037220 */ /* 0x040fe20000400000 */
[C---:B------:R-:W-:Y:S01]  /*6d10*/  FMUL R6, R47.reuse, R17 ;  /* 0x000000112f067220 */ /* 0x040fe20000400000 */
[----:B------:R-:W-:Y:S01]  /*6d20*/  F2FP.F16.E5M2.UNPACK_B R51, R87.H1 ;  /* 0x00000057ff33723e */ /* 0x000fe200030004ff */
[----:B------:R-:W-:Y:S01]  /*6d30*/  FMUL R11, R47, R20 ;  /* 0x000000142f0b7220 */ /* 0x000fe20000400000 */
[----:B------:R-:W-:Y:S01]  /*6d40*/  F2FP.SATFINITE.E5M2.F32.PACK_AB_MERGE_C R54, R15, R10, RZ ;  /* 0x0000000a0f36723e */ /* 0x000fe200048060ff */
[C---:B------:R-:W-:Y:S01]  /*6d50*/  FFMA R3, R49.reuse, R62, R3 ;  /* 0x0000003e31037223 */ /* 0x040fe20000000003 */
[----:B------:R-:W-:Y:S01]  /*6d60*/  FFMA R6, R49, R63, R6 ;  /* 0x0000003f31067223 */ /* 0x000fe20000000006 */
[----:B------:R-:W-:Y:S01]  /*6d70*/  FMUL R20, R47, R29 ;  /* 0x0000001d2f147220 */ /* 0x000fe20000400000 */
[----:B------:R-:W-:Y:S01]  /*6d80*/  F2FP.SATFINITE.E5M2.F32.PACK_AB_MERGE_C R29, R5, R4, R53 ;  /* 0x00000004051d723e */ /* 0x000fe20004806035 */
[----:B------:R-:W-:Y:S01]  /*6d90*/  FMUL R10, R47, R19 ;  /* 0x000000132f0a7220 */ /* 0x000fe20000400000 */
[----:B------:R-:W-:Y:S01]  /*6da0*/  F2FP.SATFINITE.E5M2.F32.PACK_AB_MERGE_C R30, R9, R8, R54 ;  /* 0x00000008091e723e */ /* 0x000fe20004806036 */
        /* <DEDUP_REMOVED lines=10> */
[----:B------:R-:W-:Y:S01]  /*6e50*/  FFMA R14, R49, R69, R14 ;  /* 0x00000045310e7223 */ /* 0x000fe2000000000e */
[----:B------:R-:W-:Y:S01]  /*6e60*/  FMUL R18, R47, R27 ;  /* 0x0000001b2f127220 */ /* 0x000fe20000400000 */
[C---:B------:R-:W-:Y:S01]  /*6e70*/  FFMA R15, R49.reuse, R70, R15 ;  /* 0x00000046310f7223 */ /* 0x040fe2000000000f */
[C---:B------:R-:W-:Y:S01]  /*6e80*/  FFMA R16, R49.reuse, R71, R16 ;  /* 0x0000004731107223 */ /* 0x040fe20000000010 */
[C---:B------:R-:W-:Y:S01]  /*6e90*/  FFMA R17, R49.reuse, R72, R17 ;  /* 0x0000004831117223 */ /* 0x040fe20000000011 */
[C---:B------:R-:W-:Y:S01]  /*6ea0*/  FFMA R18, R49.reuse, R73, R18 ;  /* 0x0000004931127223 */ /* 0x040fe20000000012 */
[----:B------:R-:W-:Y:S01]  /*6eb0*/  FFMA R19, R49, R74, R19 ;  /* 0x0000004a31137223 */ /* 0x000fe20000000013 */
[----:B------:R-:W-:Y:S01]  /*6ec0*/  FMUL R23, R47, R32 ;  /* 0x000000202f177220 */ /* 0x000fe20000400000 */
[----:B------:R-:W-:Y:S01]  /*6ed0*/  FFMA R20, R49, R75, R20 ;  /* 0x0000004b31147223 */ /* 0x000fe20000000014 */
[----:B------:R-:W-:Y:S01]  /*6ee0*/  FMUL R24, R47, R33 ;  /* 0x000000212f187220 */ /* 0x000fe20000400000 */
[--C-:B------:R-:W-:Y:S02]  /*6ef0*/  HADD2.F32 R50, -RZ, R51.reuse.H0_H0 ;  /* 0x20000033ff327230 */ /* 0x100fe40000004100 */
[----:B------:R-:W-:Y:S01]  /*6f00*/  FFMA R21, R49, R76, R21 ;  /* 0x0000004c31157223 */ /* 0x000fe20000000015 */
[----:B------:R-:W-:Y:S02]  /*6f10*/  HADD2.F32 R51, -RZ, R51.H1_H1 ;  /* 0x30000033ff337230 */ /* 0x000fe40000004100 */
[----:B------:R-:W-:Y:S01]  /*6f20*/  FMUL R25, R47, R34 ;  /* 0x000000222f197220 */ /* 0x000fe20000400000 */
[----:B------:R-:W-:Y:S01]  /*6f30*/  FFMA R22, R49, R77, R22 ;  /* 0x0000004d31167223 */ /* 0x000fe20000000016 */
[----:B------:R-:W-:Y:S01]  /*6f40*/  FMUL R26, R47, R35 ;  /* 0x000000232f1a7220 */ /* 0x000fe20000400000 */
[----:B------:R-:W-:Y:S01]  /*6f50*/  F2FP.SATFINITE.E5M2.F32.PACK_AB_MERGE_C R7, R10, R7, RZ ;  /* 0x000000070a07723e */ /* 0x000fe200048060ff */
[C---:B------:R-:W-:Y:S01]  /*6f60*/  FFMA R23, R49.reuse, R78, R23 ;  /* 0x0000004e31177223 */ /* 0x040fe20000000017 */
[C---:B------:R-:W-:Y:S01]  /*6f70*/  FFMA R24, R49.reuse, R79, R24 ;  /* 0x0000004f31187223 */ /* 0x040fe20000000018 */
[C---:B------:R-:W-:Y:S01]  /*6f80*/  FFMA R25, R49.reuse, R50, R25 ;  /* 0x0000003231197223 */ /* 0x040fe20000000019 */
[----:B------:R-:W-:Y:S01]  /*6f90*/  FFMA R26, R49, R51, R26 ;  /* 0x00000033311a7223 */ /* 0x000fe2000000001a */
[----:B------:R-:W-:Y:S02]  /*6fa0*/  F2FP.SATFINITE.E5M2.F32.PACK_AB_MERGE_C R28, R2, R0, R52 ;  /* 0x00000000021c723e */ /* 0x000fe40004806034 */
[----:B------:R-:W-:Y:S02]  /*6fb0*/  F2FP.SATFINITE.E5M2.F32.PACK_AB_MERGE_C R31, R6, R3, R7 ;  /* 0x00000003061f723e */ /* 0x000fe40004806007 */
[----:B------:R-:W-:Y:S02]  /*6fc0*/  F2FP.SATFINITE.E5M2.F32.PACK_AB_MERGE_C R13, R14, R13, RZ ;  /* 0x0000000d0e0d723e */ /* 0x000fe400048060ff */
[----:B------:R-:W-:Y:S01]  /*6fd0*/  F2FP.SATFINITE.E5M2.F32.PACK_AB_MERGE_C R17, R18, R17, RZ ;  /* 0x000000111211723e */ /* 0x000fe200048060ff */
[----:B------:R1:W-:Y:S01]  /*6fe0*/  STS.128 [R100+UR49+0x5200], R28 ;  /* 0x0052001c64007988 */ /* 0x0003e20008000c31 */
[----:B------:R-:W-:Y:S02]  /*6ff0*/  F2FP.SATFINITE.E5M2.F32.PACK_AB_MERGE_C R14, R22, R21, RZ ;  /* 0x00000015160e723e */ /* 0x000fe400048060ff */
[----:B------:R-:W-:Y:S02]  /*7000*/  F2FP.SATFINITE.E5M2.F32.PACK_AB_MERGE_C R25, R26, R25, RZ ;  /* 0x000000191a19723e */ /* 0x000fe400048060ff */
[----:B------:R-:W-:Y:S02]  /*7010*/  F2FP.SATFINITE.E5M2.F32.PACK_AB_MERGE_C R12, R12, R11, R13 ;  /* 0x0000000b0c0c723e */ /* 0x000fe4000480600d */
[----:B------:R-:W-:Y:S02]  /*7020*/  F2FP.SATFINITE.E5M2.F32.PACK_AB_MERGE_C R13, R16, R15, R17 ;  /* 0x0000000f100d723e */ /* 0x000fe40004806011 */
        /* <DEDUP_REMOVED lines=13> */
[----:B------:R-:W-:Y:S02]  /*7100*/  UIADD3 UR8, UP0, UPT, UR52, 0x680, URZ ;  /* 0x0000068034087890 */ /* 0x000fe4000ff1e0ff */
[----:B------:R-:W-:Y:S02]  /*7110*/  UIADD3 UR5, UPT, UPT, UR41, 0x40, URZ ;  /* 0x0000004029057890 */ /* 0x000fe4000fffe0ff */
[----:B------:R-:W-:Y:S02]  /*7120*/  UIADD3 UR4, UPT, UPT, UR49, 0x5200, URZ ;  /* 0x0000520031047890 */ /* 0x000fe4000fffe0ff */
[----:B------:R-:W-:Y:S01]  /*7130*/  UIADD3.X UR9, UPT, UPT, URZ, UR53, URZ, UP0, !UPT ;  /* 0x00000035ff097290 */ /* 0x000fe200087fe4ff */
[----:B------:R-:W-:Y:S01]  /*7140*/  UMOV UR6, UR42 ;  /* 0x0000002a00067c82 */ /* 0x000fe20008000000 */
[----:B------:R-:W-:Y:S07]  /*7150*/  UMOV UR7, UR36 ;  /* 0x0000002400077c82 */ /* 0x000fee0008000000 */
[----:B------:R2:W-:Y:S01]  /*7160*/  UTMASTG.3D [UR4], [UR8] ;  /* 0x00000004080073b5 */ /* 0x0005e20008010000 */
[----:B------:R0:W-:Y:S01]  /*7170*/  UTMACMDFLUSH ;  /* 0x00000000000079b7 */ /* 0x0001e20000000000 */
[----:B--2---:R-:W-:Y:S04]  /*7180*/  DEPBAR.LE SB0, 0x1 ;  /* 0x000080400000791a */ /* 0x004fe80000000000 */
.L_x_105:
[----:B------:R-:W-:Y:S05]  /*7190*/  BSYNC.RECONVERGENT B0 ;  /* 0x0000000000007941 */ /* 0x000fea0003800200 */
.L_x_104:
        /* <DEDUP_REMOVED lines=15> */
.L_x_109:
[----:B------:R-:W-:Y:S05]  /*7290*/  BSYNC B0 ;  /* 0x0000000000007941 */ /* 0x000fea0003800000 */
.L_x_108:
[----:B------:R-:W-:Y:S01]  /*72a0*/  ISETP.NE.AND P0, PT, R116, RZ, PT ;  /* 0x000000ff7400720c */ /* 0x000fe20003f05270 */
[----:B------:R-:W-:Y:S11]  /*72b0*/  VIADD R105, R105, 0x1 ;  /* 0x0000000169697836 */ /* 0x000ff60000000000 */
[----:B------:R-:W-:Y:S01]  /*72c0*/  @!UPT UIADD3 URZ, UPT, UPT, URZ, URZ, URZ ;  /* 0x000000fffffff290 */ /* 0x000fe2000fffe0ff */
[----:B------:R3:W4:Y:S04]  /*72d0*/  @P0 LDS.128 R84, [R2+0x210] ;  /* 0x0002100002540984 */ /* 0x0007280000000c00 */
[----:B------:R1:W1:Y:S01]  /*72e0*/  @P0 LDS.128 R80, [R3+UR49+0x200] ;  /* 0x0002003103500984 */ /* 0x0002620008000c00 */
        /* <DEDUP_REMOVED lines=14> */
.L_x_107:
[----:B------:R-:W-:Y:S05]  /*73d0*/  BSYNC B1 ;  /* 0x0000000000017941 */ /* 0x000fea0003800000 */
.L_x_106:
[----:B------:R-:W-:Y:S05]  /*73e0*/  VIADD R0, R48, 0x80 ;  /* 0x0000008030007836 */ /* 0x000fea0000000000 */
[----:B------:R-:W-:Y:S04]  /*73f0*/  SHF.R.U32.HI R0, RZ, 0x15, R0 ;  /* 0x00000015ff007819 */ /* 0x000fe80000011600 */
[----:B------:R-:W-:Y:S11]  /*7400*/  LOP3.LUT P0, RZ, R0, 0x3, R101, 0x48, !PT ;  /* 0x0000000300ff7812 */ /* 0x000ff60007804865 */
[----:B------:R-:W-:Y:S02]  /*7410*/  @!UPT UIADD3 URZ, UPT, UPT, URZ, URZ, URZ ;  /* 0x000000fffffff290 */ /* 0x000fe4000fffe0ff */
[----:B------:R-:W-:Y:S05]  /*7420*/  @!P0 BRA `(.L_x_111) ;  /* 0x0000000000408947 */ /* 0x000fea0003800000 */
[----:B------:R-:W2:Y:S01]  /*7430*/  LDCU.64 UR8, c[0x4][0x78] ;  /* 0x01000f00ff0877ac */ /* 0x000ea20008000a00 */
[----:B------:R-:W-:Y:S01]  /*7440*/  MOV R3, 0x0 ;  /* 0x0000000000037802 */ /* 0x000fe20000000f00 */
[----:B-1----:R-:W-:Y:S02]  /*7450*/  HFMA2 R12, -RZ, RZ, 0, 5.9604644775390625e-08 ;  /* 0x00000001ff0c7431 */ /* 0x002fe400000001ff */
[----:B------:R-:W-:Y:S02]  /*7460*/  IMAD.MOV.U32 R8, RZ, RZ, 0x192 ;  /* 0x00000192ff087424 */ /* 0x000fe400078e00ff */
[----:B------:R-:W-:Y:S01]  /*7470*/  IMAD.MOV.U32 R13, RZ, RZ, RZ ;  /* 0x000000ffff0d7224 */ /* 0x000fe200078e00ff */
[----:B------:R-:W1:Y:S01]  /*7480*/  LDCU.64 UR6, c[0x4][0x80] ;  /* 0x01001000ff0677ac */ /* 0x000e620008000a00 */
[----:B------:R-:W3:Y:S01]  /*7490*/  LDC.64 R2, c[0x4][R3] ;  /* 0x0100000003027b82 */ /* 0x000ee20000000a00 */
[----:B------:R-:W4:Y:S01]  /*74a0*/  LDCU.64 UR4, c[0x4][0x18] ;  /* 0x01000300ff0477ac */ /* 0x000f220008000a00 */
[----:B--2---:R-:W-:Y:S01]  /*74b0*/  MOV R5, UR9 ;  /* 0x0000000900057c02 */ /* 0x004fe20008000f00 */
[----:B------:R-:W-:Y:S01]  /*74c0*/  IMAD.U32 R4, RZ, RZ, UR8 ;  /* 0x00000008ff047e24 */ /* 0x000fe2000f8e00ff */
[----:B-1----:R-:W-:Y:S01]  /*74d0*/  MOV R7, UR7 ;  /* 0x0000000700077c02 */ /* 0x002fe20008000f00 */
[----:B------:R-:W-:Y:S01]  /*74e0*/  IMAD.U32 R6, RZ, RZ, UR6 ;  /* 0x00000006ff067e24 */ /* 0x000fe2000f8e00ff */
[----:B----4-:R-:W-:Y:S01]  /*74f0*/  MOV R11, UR5 ;  /* 0x00000005000b7c02 */ /* 0x010fe20008000f00 */
[----:B------:R-:W-:Y:S02]  /*7500*/  IMAD.U32 R10, RZ, RZ, UR4 ;  /* 0x00000004ff0a7e24 */ /* 0x000fe4000f8e00ff */
[----:B------:R-:W-:Y:S07]  /*7510*/  LEPC R20, `(.L_x_111) ;  /* 0x000000001014794e */ /* 0x000fee0000000000 */
[----:B---3--:R-:W-:Y:S05]  /*7520*/  CALL.ABS.NOINC R2 ;  /* 0x0000000002007343 */ /* 0x008fea0003c00000 */
.L_x_111:
        /* <DEDUP_REMOVED lines=148> */
[----:B------:R-:W-:Y:S02]  /*7e70*/  UIADD3 UR8, UP0, UPT, UR52, 0x680, URZ ;  /* 0x0000068034087890 */ /* 0x000fe4000ff1e0ff */
[----:B------:R-:W-:Y:S02]  /*7e80*/  UIADD3 UR5, UPT, UPT, UR41, 0x80, URZ ;  /* 0x0000008029057890 */ /* 0x000fe4000fffe0ff */
[----:B------:R-:W-:Y:S01]  /*7e90*/  MOV R109, UR10 ;  /* 0x0000000a006d7c02 */ /* 0x000fe20008000f00 */
[----:B------:R-:W-:Y:S01]  /*7ea0*/  UIADD3.X UR9, UPT, UPT, URZ, UR53, URZ, UP0, !UPT ;  /* 0x00000035ff097290 */ /* 0x000fe200087fe4ff */
[----:B------:R-:W-:Y:S02]  /*7eb0*/  UMOV UR6, UR42 ;  /* 0x0000002a00067c82 */ /* 0x000fe40008000000 */
[----:B------:R-:W-:Y:S01]  /*7ec0*/  R2UR UR4, R109 ;  /* 0x000000006d0472ca */ /* 0x000fe200000e0000 */
[----:B------:R-:W-:Y:S11]  /*7ed0*/  UMOV UR7, UR36 ;  /* 0x0000002400077c82 */ /* 0x000ff60008000000 */
[----:B------:R-:W-:Y:S01]  /*7ee0*/  @!UPT UIADD3 URZ, UPT, UPT, URZ, URZ, URZ ;  /* 0x000000fffffff290 */ /* 0x000fe2000fffe0ff */
[----:B------:R2:W-:Y:S01]  /*7ef0*/  UTMASTG.3D [UR4], [UR8] ;  /* 0x00000004080073b5 */ /* 0x0005e20008010000 */
[----:B------:R0:W-:Y:S01]  /*7f00*/  UTMACMDFLUSH ;  /* 0x00000000000079b7 */ /* 0x0001e20000000000 */
[----:B--2---:R-:W-:Y:S04]  /*7f10*/  DEPBAR.LE SB0, 0x1 ;  /* 0x000080400000791a */ /* 0x004fe80000000000 */
.L_x_113:
[----:B------:R-:W-:Y:S05]  /*7f20*/  BSYNC.RECONVERGENT B0 ;  /* 0x0000000000007941 */ /* 0x000fea0003800200 */
.L_x_112:
        /* <DEDUP_REMOVED lines=15> */
.L_x_117:
[----:B------:R-:W-:Y:S05]  /*8020*/  BSYNC B0 ;  /* 0x0000000000007941 */ /* 0x000fea0003800000 */
.L_x_116:
        /* <DEDUP_REMOVED lines=19> */
.L_x_115:
[----:B------:R-:W-:Y:S05]  /*8160*/  BSYNC B1 ;  /* 0x0000000000017941 */ /* 0x000fea0003800000 */
.L_x_114:
        /* <DEDUP_REMOVED lines=21> */
.L_x_119:
[----:B------:R-:W-:Y:S01]  /*82c0*/  ISETP.NE.AND P0, PT, R110, RZ, PT ;  /* 0x000000ff6e00720c */ /* 0x000fe20003f05270 */
[----:B------:R-:W-:Y:S05]  /*82d0*/  WARPSYNC.ALL ;  /* 0x0000000000007948 */ /* 0x000fea0003800000 */
[----:B------:R-:W-:Y:S01]  /*82e0*/  R2UR UR4, R48 ;  /* 0x00000000300472ca */ /* 0x000fe200000e0000 */
[----:B------:R-:W-:Y:S01]  /*82f0*/  BSSY.RECONVERGENT B0, `(.L_x_120) ;  /* 0x000009c000007945 */ /* 0x000fe20003800200 */
[-C--:B------:R-:W-:Y:S02]  /*8300*/  F2FP.F16.E5M2.UNPACK_B R2, R80.reuse ;  /* 0x00000050ff02723e */ /* 0x080fe400020004ff */
[----:B------:R-:W-:Y:S02]  /*8310*/  F2FP.F16.E5M2.UNPACK_B R80, R80.H1 ;  /* 0x00000050ff50723e */ /* 0x000fe400030004ff */
[-C--:B------:R-:W-:Y:S01]  /*8320*/  F2FP.F16.E5M2.UNPACK_B R51, R81.reuse ;  /* 0x00000051ff33723e */ /* 0x080fe200020004ff */
[--C-:B------:R-:W-:Y:S01]  /*8330*/  HADD2.F32 R0, -RZ, R2.reuse.H0_H0 ;  /* 0x20000002ff007230 */ /* 0x100fe20000004100 */
[----:B------:R-:W-:Y:S01]  /*8340*/  F2FP.F16.E5M2.UNPACK_B R81, R81.H1 ;  /* 0x00000051ff51723e */ /* 0x000fe200030004ff */
[----:B------:R-:W-:Y:S01]  /*8350*/  HADD2.F32 R2, -RZ, R2.H1_H1 ;  /* 0x30000002ff027230 */ /* 0x000fe20000004100 */
[-C--:B------:R-:W-:Y:S01]  /*8360*/  F2FP.F16.E5M2.UNPACK_B R55, R82.reuse ;  /* 0x00000052ff37723e */ /* 0x080fe200020004ff */
[--C-:B------:R-:W-:Y:S01]  /*8370*/  HADD2.F32 R3, -RZ, R80.reuse.H0_H0 ;  /* 0x20000050ff037230 */ /* 0x100fe20000004100 */
[----:B------:R-:W-:Y:S01]  /*8380*/  F2FP.F16.E5M2.UNPACK_B R82, R82.H1 ;  /* 0x00000052ff52723e */ /* 0x000fe200030004ff */
[----:B-1----:R-:W-:Y:S01]  /*8390*/  LDTM.16dp32bit_t0_t15.x32 R4, tmem[UR4+0xc0] ;  /* 0x0000c004000479ee */ /* 0x002fe20008a80000 */
[----:B------:R-:W1:Y:S01]  /*83a0*/  LDTM.16dp32bit_t16_t31.x32 R4, tmem[UR4+0xe0] ;  /* 0x0000e004000479ee */ /* 0x000e620008aa0000 */
[----:B------:R-:W-:Y:S01]  /*83b0*/  NOP ;  /* 0x0000000000007918 */ /* 0x000fe20000000000 */
[--C-:B------:R-:W-:Y:S01]  /*83c0*/  HADD2.F32 R50, -RZ, R51.reuse.H0_H0 ;  /* 0x20000033ff327230 */ /* 0x100fe20000004100 */
[----:B------:R-:W-:Y:S01]  /*83d0*/  R2UR UR5, R113 ;  /* 0x00000000710572ca */ /* 0x000fe200000e0000 */
[----:B------:R-:W-:Y:S01]  /*83e0*/  HADD2.F32 R51, -RZ, R51.H1_H1 ;  /* 0x30000033ff337230 */ /* 0x000fe20000004100 */
[----:B------:R-:W-:Y:S01]  /*83f0*/  F2FP.F16.E5M2.UNPACK_B R59, R83 ;  /* 0x00000053ff3b723e */ /* 0x000fe200020004ff */
[--C-:B------:R-:W-:Y:S01]  /*8400*/  HADD2.F32 R54, -RZ, R55.reuse.H0_H0 ;  /* 0x20000037ff367230 */ /* 0x100fe20000004100 */
[----:B------:R-:W-:Y:S01]  /*8410*/  F2FP.F16.E5M2.UNPACK_B R63, R84 ;  /* 0x00000054ff3f723e */ /* 0x000fe200020004ff */
[----:B------:R-:W-:Y:S01]  /*8420*/  HADD2.F32 R55, -RZ, R55.H1_H1 ;  /* 0x30000037ff377230 */ /* 0x000fe20000004100 */
[----:B------:R-:W-:Y:S01]  /*8430*/  F2FP.F16.E5M2.UNPACK_B R67, R85 ;  /* 0x00000055ff43723e */ /* 0x000fe200020004ff */
[--C-:B------:R-:W-:Y:S01]  /*8440*/  HADD2.F32 R58, -RZ, R59.reuse.H0_H0 ;  /* 0x2000003bff3a7230 */ /* 0x100fe20000004100 */
[----:B------:R-:W-:Y:S01]  /*8450*/  F2FP.F16.E5M2.UNPACK_B R71, R86 ;  /* 0x00000056ff47723e */ /* 0x000fe200020004ff */
[----:B------:R-:W-:Y:S01]  /*8460*/  HADD2.F32 R59, -RZ, R59.H1_H1 ;  /* 0x3000003bff3b7230 */ /* 0x000fe20000004100 */
[----:B------:R-:W-:Y:S01]  /*8470*/  F2FP.F16.E5M2.UNPACK_B R74, R87 ;  /* 0x00000057ff4a723e */ /* 0x000fe200020004ff */
[--C-:B------:R-:W-:Y:S01]  /*8480*/  HADD2.F32 R62, -RZ, R63.reuse.H0_H0 ;  /* 0x2000003fff3e7230 */ /* 0x100fe20000004100 */
[----:B------:R-:W-:Y:S01]  /*8490*/  F2FP.F16.E5M2.UNPACK_B R83, R83.H1 ;  /* 0x00000053ff53723e */ /* 0x000fe200030004ff */
[----:B------:R-:W-:Y:S01]  /*84a0*/  UIADD3 UR5, UPT, UPT, UR5, 0xb0, URZ ;  /* 0x000000b005057890 */ /* 0x000fe2000fffe0ff */
[----:B------:R-:W-:Y:S01]  /*84b0*/  HADD2.F32 R63, -RZ, R63.H1_H1 ;  /* 0x3000003fff3f7230 */ /* 0x000fe20000004100 */
[----:B------:R-:W-:Y:S01]  /*84c0*/  F2FP.F16.E5M2.UNPACK_B R84, R84.H1 ;  /* 0x00000054ff54723e */ /* 0x000fe200030004ff */
[--C-:B------:R-:W-:Y:S01]  /*84d0*/  HADD2.F32 R66, -RZ, R67.reuse.H0_H0 ;  /* 0x20000043ff427230 */ /* 0x100fe20000004100 */
[----:B------:R-:W-:Y:S01]  /*84e0*/  UPRMT UR5, UR37, 0x654, UR5 ;  /* 0x0000065425057896 */ /* 0x000fe20008000005 */
[----:B------:R-:W-:Y:S01]  /*84f0*/  HADD2.F32 R67, -RZ, R67.H1_H1 ;  /* 0x30000043ff437230 */ /* 0x000fe20000004100 */
[----:B------:R-:W-:Y:S01]  /*8500*/  F2FP.F16.E5M2.UNPACK_B R85, R85.H1 ;  /* 0x00000055ff55723e */ /* 0x000fe200030004ff */
[--C-:B------:R-:W-:Y:S02]  /*8510*/  HADD2.F32 R70, -RZ, R71.reuse.H0_H0 ;  /* 0x20000047ff467230 */ /* 0x100fe40000004100 */
[C---:B-1----:R-:W-:Y:S01]  /*8520*/  FMUL R4, R47.reuse, R4 ;  /* 0x000000042f047220 */ /* 0x042fe20000400000 */
[C---:B------:R-:W-:Y:S01]  /*8530*/  FMUL R5, R47.reuse, R5 ;  /* 0x000000052f057220 */ /* 0x040fe20000400000 */
[C---:B------:R-:W-:Y:S01]  /*8540*/  FMUL R8, R47.reuse, R8 ;  /* 0x000000082f087220 */ /* 0x040fe20000400000 */
[----:B------:R-:W-:Y:S01]  /*8550*/  FMUL R9, R47, R9 ;  /* 0x000000092f097220 */ /* 0x000fe20000400000 */
[C---:B------:R-:W-:Y:S01]  /*8560*/  FFMA R4, R49.reuse, R0, R4 ;  /* 0x0000000031047223 */ /* 0x040fe20000000004 */
[----:B------:R-:W-:Y:S01]  /*8570*/  SYNCS.ARRIVE.TRANS64.RED.A1T0 RZ, [UR5], RZ ;  /* 0x000000ffffff79a7 */ /* 0x000fe20008100405 */
        /* <DEDUP_REMOVED lines=8> */
[----:B------:R-:W-:Y:S02]  /*8600*/  HADD2.F32 R71, -RZ, R71.H1_H1 ;  /* 0x30000047ff477230 */ /* 0x000fe40000004100 */
[C---:B------:R-:W-:Y:S01]  /*8610*/  FMUL R25, R47.reuse, R30 ;  /* 0x0000001e2f197220 */ /* 0x040fe20000400000 */
[C---:B------:R-:W-:Y:S01]  /*8620*/  FMUL R30, R47.reuse, R35 ;  /* 0x000000232f1e7220 */ /* 0x040fe20000400000 */
[----:B------:R-:W-:Y:S02]  /*8630*/  HADD2.F32 R48, -RZ, R80.H1_H1 ;  /* 0x30000050ff307230 */ /* 0x000fe40000004100 */
[C---:B------:R-:W-:Y:S01]  /*8640*/  FMUL R6, R47.reuse, R6 ;  /* 0x000000062f067220 */ /* 0x040fe20000400000 */
[C---:B------:R-:W-:Y:S01]  /*8650*/  FMUL R7, R47.reuse, R7 ;  /* 0x000000072f077220 */ /* 0x040fe20000400000 */
[--C-:B------:R-:W-:Y:S02]  /*8660*/  HADD2.F32 R52, -RZ, R81.reuse.H0_H0 ;  /* 0x20000051ff347230 */ /* 0x100fe40000004100 */
[----:B------:R-:W-:Y:S01]  /*8670*/  FMUL R10, R47, R10 ;  /* 0x0000000a2f0a7220 */ /* 0x000fe20000400000 */
[C---:B------:R-:W-:Y:S01]  /*8680*/  FFMA R6, R49.reuse, R3, R6 ;  /* 0x0000000331067223 */ /* 0x040fe20000000006 */
[----:B------:R-:W-:Y:S02]  /*8690*/  HADD2.F32 R53, -RZ, R81.H1_H1 ;  /* 0x30000051ff357230 */ /* 0x000fe40000004100 */
[C---:B------:R-:W-:Y:S01]  /*86a0*/  FFMA R7, R49.reuse, R48, R7 ;  /* 0x0000003031077223 */ /* 0x040fe20000000007 */
[C---:B------:R-:W-:Y:S01]  /*86b0*/  FFMA R8, R49.reuse, R50, R8 ;  /* 0x0000003231087223 */ /* 0x040fe20000000008 */
[C---:B------:R-:W-:Y:S01]  /*86c0*/  FFMA R9, R49.reuse, R51, R9 ;  /* 0x0000003331097223 */ /* 0x040fe20000000009 */
[----:B------:R-:W-:Y:S01]  /*86d0*/  FFMA R10, R49, R52, R10 ;  /* 0x00000034310a7223 */ /* 0x000fe2000000000a */
[--C-:B------:R-:W-:Y:S01]  /*86e0*/  HADD2.F32 R48, -RZ, R74.reuse.H0_H0 ;  /* 0x2000004aff307230 */ /* 0x100fe20000004100 */
[----:B------:R-:W-:Y:S01]  /*86f0*/  F2FP.SATFINITE.E5M2.F32.PACK_AB_MERGE_C R77, R7, R6, RZ ;  /* 0x00000006074d723e */ /* 0x000fe200048060ff */
[C---:B------:R-:W-:Y:S01]  /*8700*/  FMUL R7, R47.reuse, R24 ;  /* 0x000000182f077220 */ /* 0x040fe20000400000 */
[C---:B------:R-:W-:Y:S01]  /*8710*/  FMUL R24, R47.reuse, R29 ;  /* 0x0000001d2f187220 */ /* 0x040fe20000400000 */
[C---:B------:R-:W-:Y:S01]  /*8720*/  FMUL R29, R47.reuse, R34 ;  /* 0x000000222f1d7220 */ /* 0x040fe20000400000 */
[----:B------:R-:W-:Y:S02]  /*8730*/  HADD2.F32 R74, -RZ, R74.H1_H1 ;  /* 0x3000004aff4a7230 */ /* 0x000fe40000004100 */
[C---:B------:R-:W-:Y:S01]  /*8740*/  FMUL R11, R47.reuse, R11 ;  /* 0x0000000b2f0b7220 */ /* 0x040fe20000400000 */
[--C-:B------:R-:W-:Y:S02]  /*8750*/  HADD2.F32 R56, -RZ, R82.reuse.H0_H0 ;  /* 0x20000052ff387230 */ /* 0x100fe40000004100 */
[----:B------:R-:W-:Y:S01]  /*8760*/  FMUL R14, R47, R14 ;  /* 0x0000000e2f0e7220 */ /* 0x000fe20000400000 */
[----:B------:R-:W-:Y:S02]  /*8770*/  HADD2.F32 R57, -RZ, R82.H1_H1 ;  /* 0x30000052ff397230 */ /* 0x000fe40000004100 */
[C---:B------:R-:W-:Y:S01]  /*8780*/  FFMA R11, R49.reuse, R53, R11 ;  /* 0x00000035310b7223 */ /* 0x040fe2000000000b */
[----:B------:R-:W-:Y:S01]  /*8790*/  F2FP.F16.E5M2.UNPACK_B R86, R86.H1 ;  /* 0x00000056ff56723e */ /* 0x000fe200030004ff */
[C---:B------:R-:W-:Y:S01]  /*87a0*/  FFMA R12, R49.reuse, R54, R12 ;  /* 0x00000036310c7223 */ /* 0x040fe2000000000c */
[C---:B------:R-:W-:Y:S01]  /*87b0*/  FFMA R13, R49.reuse, R55, R13 ;  /* 0x00000037310d7223 */ /* 0x040fe2000000000d */
[----:B------:R-:W-:Y:S01]  /*87c0*/  F2FP.F16.E5M2.UNPACK_B R87, R87.H1 ;  /* 0x00000057ff57723e */ /* 0x000fe200030004ff */
[----:B------:R-:W-:Y:S01]  /*87d0*/  FFMA R14, R49, R56, R14 ;  /* 0x00000038310e7223 */ /* 0x000fe2000000000e */
[----:B------:R-:W-:Y:S01]  /*87e0*/  F2FP.SATFINITE.E5M2.F32.PACK_AB_MERGE_C R10, R11, R10, RZ ;  /* 0x0000000a0b0a723e */ /* 0x000fe200048060ff */
[C---:B------:R-:W-:Y:S01]  /*87f0*/  FMUL R15, R47.reuse, R15 ;  /* 0x0000000f2f0f7220 */ /* 0x040fe20000400000 */
[--C-:B------:R-:W-:Y:S02]  /*8800*/  HADD2.F32 R60, -RZ, R83.reuse.H0_H0 ;  /* 0x20000053ff3c7230 */ /* 0x100fe40000004100 */
[----:B------:R-:W-:Y:S01]  /*8810*/  FMUL R18, R47, R18 ;  /* 0x000000122f127220 */ /* 0x000fe20000400000 */
[----:B------:R-:W-:Y:S02]  /*8820*/  HADD2.F32 R61, -RZ, R83.H1_H1 ;  /* 0x30000053ff3d7230 */ /* 0x000fe40000004100 */
[----:B------:R-:W-:Y:S01]  /*8830*/  FFMA R15, R49, R57, R15 ;  /* 0x00000039310f7223 */ /* 0x000fe2000000000f */
[----:B------:R-:W-:Y:S01]  /*8840*/  IADD3 R45, PT, PT, R45, 0x1, RZ ;  /* 0x000000012d2d7810 */ /* 0x000fe20007ffe0ff */
[C---:B------:R-:W-:Y:S01]  /*8850*/  FFMA R16, R49.reuse, R58, R16 ;  /* 0x0000003a31107223 */ /* 0x040fe20000000010 */
        /* <DEDUP_REMOVED lines=8> */
[C---:B------:R-:W-:Y:S01]  /*88e0*/  FFMA R0, R49.reuse, R62, R0 ;  /* 0x0000003e31007223 */ /* 0x040fe20000000000 */
[C---:B------:R-:W-:Y:S01]  /*88f0*/  FFMA R2, R49.reuse, R63, R2 ;  /* 0x0000003f31027223 */ /* 0x040fe20000000002 */
[--C-:B------:R-:W-:Y:S02]  /*8900*/  HADD2.F32 R68, -RZ, R85.reuse.H0_H0 ;  /* 0x20000055ff447230 */ /* 0x100fe40000004100 */
[----:B------:R-:W-:Y:S01]  /*8910*/  FFMA R3, R49, R64, R3 ;  /* 0x0000004031037223 */ /* 0x000fe20000000003 */
[----:B------:R-:W-:Y:S02]  /*8920*/  HADD2.F32 R69, -RZ, R85.H1_H1 ;  /* 0x30000055ff457230 */ /* 0x000fe40000004100 */
[C---:B------:R-:W-:Y:S01]  /*8930*/  FMUL R21, R47.reuse, R26 ;  /* 0x0000001a2f157220 */ /* 0x040fe20000400000 */
[----:B------:R-:W-:Y:S01]  /*8940*/  FMUL R22, R47, R27 ;  /* 0x0000001b2f167220 */ /* 0x000fe20000400000 */
[C---:B------:R-:W-:Y:S01]  /*8950*/  FFMA R6, R49.reuse, R65, R6 ;  /* 0x0000004131067223 */ /* 0x040fe20000000006 */
[----:B------:R-:W-:Y:S01]  /*8960*/  FFMA R7, R49, R66, R7 ;  /* 0x0000004231077223 */ /* 0x000fe20000000007 */
[----:B------:R-:W-:Y:S01]  /*8970*/  FMUL R23, R47, R28 ;  /* 0x0000001c2f177220 */ /* 0x000fe20000400000 */
[C---:B------:R-:W-:Y:S01]  /*8980*/  FFMA R20, R49.reuse, R67, R20 ;  /* 0x0000004331147223 */ /* 0x040fe20000000014 */
[--C-:B------:R-:W-:Y:S02]  /*8990*/  HADD2.F32 R72, -RZ, R86.reuse.H0_H0 ;  /* 0x20000056ff487230 */ /* 0x100fe40000004100 */
[C---:B------:R-:W-:Y:S01]  /*89a0*/  FFMA R21, R49.reuse, R68, R21 ;  /* 0x0000004431157223 */ /* 0x040fe20000000015 */
[----:B------:R-:W-:Y:S02]  /*89b0*/  HADD2.F32 R73, -RZ, R86.H1_H1 ;  /* 0x30000056ff497230 */ /* 0x000fe40000004100 */
[----:B------:R-:W-:Y:S01]  /*89c0*/  FFMA R22, R49, R69, R22 ;  /* 0x0000004531167223 */ /* 0x000fe20000000016 */
[C---:B------:R-:W-:Y:S01]  /*89d0*/  FMUL R26, R47.reuse, R31 ;  /* 0x0000001f2f1a7220 */ /* 0x040fe20000400000 */
[----:B------:R-:W-:Y:S01]  /*89e0*/  FMUL R27, R47, R32 ;  /* 0x000000202f1b7220 */ /* 0x000fe20000400000 */
[----:B------:R-:W-:Y:S01]  /*89f0*/  FFMA R23, R49, R70, R23 ;  /* 0x0000004631177223 */ /* 0x000fe20000000017 */
[----:B------:R-:W-:Y:S01]  /*8a00*/  FMUL R28, R47, R33 ;  /* 0x000000212f1c7220 */ /* 0x000fe20000400000 */
[C---:B------:R-:W-:Y:S01]  /*8a10*/  FFMA R24, R49.reuse, R71, R24 ;  /* 0x0000004731187223 */ /* 0x040fe20000000018 */
[--C-:B------:R-:W-:Y:S02]  /*8a20*/  HADD2.F32 R75, -RZ, R87.reuse.H0_H0 ;  /* 0x20000057ff4b7230 */ /* 0x100fe40000004100 */
[C---:B------:R-:W-:Y:S01]  /*8a30*/  FFMA R25, R49.reuse, R72, R25 ;  /* 0x0000004831197223 */ /* 0x040fe20000000019 */
[----:B------:R-:W-:Y:S02]  /*8a40*/  HADD2.F32 R76, -RZ, R87.H1_H1 ;  /* 0x30000057ff4c7230 */ /* 0x000fe40000004100 */
[----:B------:R-:W-:Y:S01]  /*8a50*/  FFMA R26, R49, R73, R26 ;  /* 0x00000049311a7223 */ /* 0x000fe2000000001a */
[----:B------:R-:W-:Y:S01]  /*8a60*/  F2FP.SATFINITE.E5M2.F32.PACK_AB_MERGE_C R14, R15, R14, RZ ;  /* 0x0000000e0f0e723e */ /* 0x000fe200048060ff */
[----:B------:R-:W-:Y:S01]  /*8a70*/  FFMA R27, R49, R48, R27 ;  /* 0x00000030311b7223 */ /* 0x000fe2000000001b */
[----:B------:R-:W-:Y:S01]  /*8a80*/  F2FP.SATFINITE.E5M2.F32.PACK_AB_MERGE_C R18, R19, R18, RZ ;  /* 0x000000121312723e */ /* 0x000fe200048060ff */
[C---:B------:R-:W-:Y:S01]  /*8a90*/  FFMA R28, R49.reuse, R74, R28 ;  /* 0x0000004a311c7223 */ /* 0x040fe2000000001c */
[C---:B------:R-:W-:Y:S01]  /*8aa0*/  FFMA R29, R49.reuse, R75, R29 ;  /* 0x0000004b311d7223 */ /* 0x040fe2000000001d */
[----:B------:R-:W-:Y:S01]  /*8ab0*/  FFMA R30, R49, R76, R30 ;  /* 0x0000004c311e7223 */ /* 0x000fe2000000001e */
[----:B------:R-:W-:Y:S02]  /*8ac0*/  F2FP.SATFINITE.E5M2.F32.PACK_AB_MERGE_C R32, R5, R4, R77 ;  /* 0x000000040520723e */ /* 0x000fe4000480604d */
[----:B------:R-:W-:Y:S02]  /*8ad0*/  F2FP.SATFINITE.E5M2.F32.PACK_AB_MERGE_C R33, R9, R8, R10 ;  /* 0x000000080921723e */ /* 0x000fe4000480600a */
        /* <DEDUP_REMOVED lines=10> */
[----:B------:R-:W-:Y:S05]  /*8b80*/  F2FP.SATFINITE.E5M2.F32.PACK_AB_MERGE_C R7, R28, R27, R29 ;  /* 0x0000001b1c07723e */ /* 0x000fea000480601d */
        /* <DEDUP_REMOVED lines=18> */
.L_x_121:
[----:B------:R-:W-:Y:S05]  /*8cb0*/  BSYNC.RECONVERGENT B0 ;  /* 0x0000000000007941 */ /* 0x000fea0003800200 */
.L_x_120:
[----:B------:R-:W-:Y:S01]  /*8cc0*/  BAR.SYNC.DEFER_BLOCKING 0x1, 0x80 ;  /* 0x0042000000007b1d */ /* 0x000fe20000010000 */
[----:B------:R-:W-:Y:S01]  /*8cd0*/  ISETP.NE.AND P2, PT, R111, RZ, PT ;  /* 0x000000ff6f00720c */ /* 0x000fe20003f45270 */
[----:B------:R-:W-:Y:S01]  /*8ce0*/  IMAD.IADD R14, R43, 0x1, R94 ;  /* 0x000000012b0e7824 */ /* 0x000fe200078e025e */
[----:B------:R-:W-:Y:S01]  /*8cf0*/  ISETP.NE.AND P0, PT, R112, 0x2, PT ;  /* 0x000000027000780c */ /* 0x000fe20003f05270 */
[----:B------:R-:W-:Y:S01]  /*8d00*/  IMAD.IADD R15, R44, 0x1, R95 ;  /* 0x000000012c0f7824 */ /* 0x000fe200078e025f */
[----:B------:R-:W-:Y:S02]  /*8d10*/  ISETP.NE.AND P1, PT, R45, 0x4, PT ;  /* 0x000000042d00780c */ /* 0x000fe40003f25270 */
[----:B------:R-:W-:Y:S02]  /*8d20*/  SEL R2, RZ, 0x1, P0 ;  /* 0x00000001ff027807 */ /* 0x000fe40000000000 */
[----:B------:R-:W-:Y:S02]  /*8d30*/  SEL R0, RZ, 0x1, P1 ;  /* 0x00000001ff007807 */ /* 0x000fe40000800000 */
[----:B------:R-:W-:Y:S02]  /*8d40*/  LOP3.LUT R106, R106, R2, RZ, 0x3c, !PT ;  /* 0x000000026a6a7212 */ /* 0x000fe400078e3cff */
[----:B------:R-:W-:Y:S02]  /*8d50*/  LOP3.LUT R107, R107, R0, RZ, 0x3c, !PT ;  /* 0x000000006b6b7212 */ /* 0x000fe400078e3cff */
[----:B------:R-:W-:Y:S02]  /*8d60*/  @P2 R2UR UR36, R103 ;  /* 0x00000000672422ca */ /* 0x000fe400000e0000 */
[----:B------:R-:W-:Y:S02]  /*8d70*/  SEL R112, R112, RZ, P0 ;  /* 0x000000ff70707207 */ /* 0x000fe40000000000 */
[----:B------:R-:W-:Y:S01]  /*8d80*/  SEL R45, R45, RZ, P1 ;  /* 0x000000ff2d2d7207 */ /* 0x000fe20000800000 */
[----:B------:R-:W-:Y:S10]  /*8d90*/  @P2 BRA `(.L_x_122) ;  /* 0xffffffbc00382947 */ /* 0x000ff4000383ffff */
[----:B------:R-:W-:Y:S05]  /*8da0*/  EXIT ;  /* 0x000000000000794d */ /* 0x000fea0003800000 */
.L_x_19:
[----:B--2---:R2:W1:Y:S02]  /*8db0*/  SYNCS.PHASECHK.TRANS64.TRYWAIT P0, [R2+URZ+0xe0], R3 ;  /* 0x0000e003020075a7 */ /* 0x00446400080011ff */
[----:B-1----:R-:W-:Y:S05]  /*8dc0*/  @!P0 NANOSLEEP.SYNCS 0x989680 ;  /* 0x009896800000895d */ /* 0x002fea0003900000 */
[----:B------:R-:W1:Y:S02]  /*8dd0*/  @!P0 SYNCS.PHASECHK.TRANS64 P0, [R2+URZ+0xe0], R3 ;  /* 0x0000e003020085a7 */ /* 0x000e6400080010ff */
[----:B-1----:R-:W-:Y:S05]  /*8de0*/  @!P0 BRA `(.L_x_19) ;  /* 0xfffffffc00f08947 */ /* 0x002fea000383ffff */
[----:B------:R-:W-:Y:S05]  /*8df0*/  BRA `(.L_x_123) ;  /* 0xffffff8400e87947 */ /* 0x000fea000383ffff */
.L_x_22:
[----:B-1----:R-:W-:-:S07]  /*8e00*/  MOV R2, UR33 ;  /* 0x0000002100027c02 */ /* 0x002fce0008000f00 */
.L_x_124:
[----:B-1----:R1:W2:Y:S02]  /*8e10*/  SYNCS.PHASECHK.TRANS64.TRYWAIT P0, [R2+URZ+0x10], R4 ;  /* 0x00001004020075a7 */ /* 0x0022a400080011ff */
[----:B--2---:R-:W-:Y:S05]  /*8e20*/  @!P0 NANOSLEEP.SYNCS 0x989680 ;  /* 0x009896800000895d */ /* 0x004fea0003900000 */
[----:B------:R-:W2:Y:S02]  /*8e30*/  @!P0 SYNCS.PHASECHK.TRANS64 P0, [R2+URZ+0x10], R4 ;  /* 0x00001004020085a7 */ /* 0x000ea400080010ff */
[----:B--2---:R-:W-:Y:S05]  /*8e40*/  @!P0 BRA `(.L_x_124) ;  /* 0xfffffffc00f08947 */ /* 0x004fea000383ffff */
[----:B------:R-:W-:Y:S05]  /*8e50*/  BRA `(.L_x_21) ;  /* 0xffffff8800387947 */ /* 0x000fea000383ffff */
.L_x_28:
[----:B-1----:R-:W-:-:S07]  /*8e60*/  MOV R2, UR17 ;  /* 0x0000001100027c02 */ /* 0x002fce0008000f00 */
.L_x_125:
[----:B-1----:R1:W2:Y:S02]  /*8e70*/  SYNCS.PHASECHK.TRANS64.TRYWAIT P0, [R2+URZ+0x10], R4 ;  /* 0x00001004020075a7 */ /* 0x0022a400080011ff */
[----:B--2---:R-:W-:Y:S05]  /*8e80*/  @!P0 NANOSLEEP.SYNCS 0x989680 ;  /* 0x009896800000895d */ /* 0x004fea0003900000 */
[----:B------:R-:W2:Y:S02]  /*8e90*/  @!P0 SYNCS.PHASECHK.TRANS64 P0, [R2+URZ+0x10], R4 ;  /* 0x00001004020085a7 */ /* 0x000ea400080010ff */
[----:B--2---:R-:W-:Y:S05]  /*8ea0*/  @!P0 BRA `(.L_x_125) ;  /* 0xfffffffc00f08947 */ /* 0x004fea000383ffff */
[----:B------:R-:W-:Y:S05]  /*8eb0*/  BRA `(.L_x_27) ;  /* 0xffffff8800e07947 */ /* 0x000fea000383ffff */
.L_x_32:
[----:B-1----:R1:W2:Y:S02]  /*8ec0*/  SYNCS.PHASECHK.TRANS64.TRYWAIT P0, [R2+URZ+0x70], R3 ;  /* 0x00007003020075a7 */ /* 0x0022a400080011ff */
[----:B--2---:R-:W-:Y:S05]  /*8ed0*/  @!P0 NANOSLEEP.SYNCS 0x989680 ;  /* 0x009896800000895d */ /* 0x004fea0003900000 */
[----:B------:R-:W2:Y:S02]  /*8ee0*/  @!P0 SYNCS.PHASECHK.TRANS64 P0, [R2+URZ+0x70], R3 ;  /* 0x00007003020085a7 */ /* 0x000ea400080010ff */
[----:B--2---:R-:W-:Y:S05]  /*8ef0*/  @!P0 BRA `(.L_x_32) ;  /* 0xfffffffc00f08947 */ /* 0x004fea000383ffff */
[----:B------:R-:W-:Y:S05]  /*8f00*/  BRA `(.L_x_126) ;  /* 0xffffff8c00707947 */ /* 0x000fea000383ffff */
.L_x_36:
[----:B----4-:R-:W-:-:S07]  /*8f10*/  MOV R0, UR4 ;  /* 0x0000000400007c02 */ /* 0x010fce0008000f00 */
.L_x_127:
[----:B-1----:R1:W2:Y:S02]  /*8f20*/  SYNCS.PHASECHK.TRANS64.TRYWAIT P0, [R0+URZ], R2 ;  /* 0x00000002000075a7 */ /* 0x0022a400080011ff */
[----:B--2---:R-:W-:Y:S05]  /*8f30*/  @!P0 NANOSLEEP.SYNCS 0x989680 ;  /* 0x009896800000895d */ /* 0x004fea0003900000 */
[----:B------:R-:W2:Y:S02]  /*8f40*/  @!P0 SYNCS.PHASECHK.TRANS64 P0, [R0+URZ], R2 ;  /* 0x00000002000085a7 */ /* 0x000ea400080010ff */
[----:B--2---:R-:W-:Y:S05]  /*8f50*/  @!P0 BRA `(.L_x_127) ;  /* 0xfffffffc00f08947 */ /* 0x004fea000383ffff */
[----:B------:R-:W-:Y:S05]  /*8f60*/  BRA `(.L_x_128) ;  /* 0xffffff9000e07947 */ /* 0x000fea000383ffff */
.L_x_39:
[----:B-1----:R1:W2:Y:S02]  /*8f70*/  SYNCS.PHASECHK.TRANS64.TRYWAIT P0, [R0+URZ+0xd0], R4 ;  /* 0x0000d004000075a7 */ /* 0x0022a400080011ff */
[----:B--2---:R-:W-:Y:S05]  /*8f80*/  @!P0 NANOSLEEP.SYNCS 0x989680 ;  /* 0x009896800000895d */ /* 0x004fea0003900000 */
[----:B------:R-:W2:Y:S02]  /*8f90*/  @!P0 SYNCS.PHASECHK.TRANS64 P0, [R0+URZ+0xd0], R4 ;  /* 0x0000d004000085a7 */ /* 0x000ea400080010ff */
[----:B--2---:R-:W-:Y:S05]  /*8fa0*/  @!P0 BRA `(.L_x_39) ;  /* 0xfffffffc00f08947 */ /* 0x004fea000383ffff */
[----:B------:R-:W-:Y:S05]  /*8fb0*/  BRA `(.L_x_129) ;  /* 0xffffff94003c7947 */ /* 0x000fea000383ffff */
.L_x_40:
[----:B------:R-:W-:-:S07]  /*8fc0*/  MOV R0, UR5 ;  /* 0x0000000500007c02 */ /* 0x000fce0008000f00 */
.L_x_130:
[----:B-1----:R1:W2:Y:S02]  /*8fd0*/  SYNCS.PHASECHK.TRANS64.TRYWAIT P0, [R0+URZ+0x80], R5 ;  /* 0x00008005000075a7 */ /* 0x0022a400080011ff */
[----:B--2---:R-:W-:Y:S05]  /*8fe0*/  @!P0 NANOSLEEP.SYNCS 0x989680 ;  /* 0x009896800000895d */ /* 0x004fea0003900000 */
[----:B------:R-:W2:Y:S02]  /*8ff0*/  @!P0 SYNCS.PHASECHK.TRANS64 P0, [R0+URZ+0x80], R5 ;  /* 0x00008005000085a7 */ /* 0x000ea400080010ff */
[----:B--2---:R-:W-:Y:S05]  /*9000*/  @!P0 BRA `(.L_x_130) ;  /* 0xfffffffc00f08947 */ /* 0x004fea000383ffff */
[----:B------:R-:W-:Y:S05]  /*9010*/  BRA `(.L_x_131) ;  /* 0xffffff94004c7947 */ /* 0x000fea000383ffff */
.L_x_41:
[----:B-1----:R1:W2:Y:S02]  /*9020*/  SYNCS.PHASECHK.TRANS64.TRYWAIT P1, [R0+URZ+0x70], R4 ;  /* 0x00007004000075a7 */ /* 0x0022a400080211ff */
[----:B--2---:R-:W-:Y:S05]  /*9030*/  @!P1 NANOSLEEP.SYNCS 0x989680 ;  /* 0x009896800000995d */ /* 0x004fea0003900000 */
[----:B------:R-:W2:Y:S02]  /*9040*/  @!P1 SYNCS.PHASECHK.TRANS64 P1, [R0+URZ+0x70], R4 ;  /* 0x00007004000095a7 */ /* 0x000ea400080210ff */
[----:B--2---:R-:W-:Y:S05]  /*9050*/  @!P1 BRA `(.L_x_41) ;  /* 0xfffffffc00f09947 */ /* 0x004fea000383ffff */
[----:B------:R-:W-:Y:S05]  /*9060*/  BRA `(.L_x_132) ;  /* 0xffffff94007c7947 */ /* 0x000fea000383ffff */
.L_x_44:
[----:B------:R-:W-:-:S07]  /*9070*/  MOV R0, UR5 ;  /* 0x0000000500007c02 */ /* 0x000fce0008000f00 */
.L_x_133:
[----:B-1----:R1:W2:Y:S02]  /*9080*/  SYNCS.PHASECHK.TRANS64.TRYWAIT P0, [R0+URZ+0x80], R2 ;  /* 0x00008002000075a7 */ /* 0x0022a400080011ff */
[----:B--2---:R-:W-:Y:S05]  /*9090*/  @!P0 NANOSLEEP.SYNCS 0x989680 ;  /* 0x009896800000895d */ /* 0x004fea0003900000 */
[----:B------:R-:W2:Y:S02]  /*90a0*/  @!P0 SYNCS.PHASECHK.TRANS64 P0, [R0+URZ+0x80], R2 ;  /* 0x00008002000085a7 */ /* 0x000ea400080010ff */
[----:B--2---:R-:W-:Y:S05]  /*90b0*/  @!P0 BRA `(.L_x_133) ;  /* 0xfffffffc00f08947 */ /* 0x004fea000383ffff */
[----:B------:R-:W-:Y:S05]  /*90c0*/  BRA `(.L_x_43) ;  /* 0xffffff9400d07947 */ /* 0x000fea000383ffff */
.L_x_51:
[----:B-1----:R1:W2:Y:S02]  /*90d0*/  SYNCS.PHASECHK.TRANS64.TRYWAIT P1, [R0+URZ+0x70], R2 ;  /* 0x00007002000075a7 */ /* 0x0022a400080211ff */
[----:B--2---:R-:W-:Y:S05]  /*90e0*/  @!P1 NANOSLEEP.SYNCS 0x989680 ;  /* 0x009896800000995d */ /* 0x004fea0003900000 */
[----:B------:R-:W2:Y:S02]  /*90f0*/  @!P1 SYNCS.PHASECHK.TRANS64 P1, [R0+URZ+0x70], R2 ;  /* 0x00007002000095a7 */ /* 0x000ea400080210ff */
[----:B--2---:R-:W-:Y:S05]  /*9100*/  @!P1 BRA `(.L_x_51) ;  /* 0xfffffffc00f09947 */ /* 0x004fea000383ffff */
[----:B------:R-:W-:Y:S05]  /*9110*/  BRA `(.L_x_134) ;  /* 0xffffff9c00307947 */ /* 0x000fea000383ffff */
.L_x_52:
[----:B------:R-:W-:-:S07]  /*9120*/  MOV R2, UR8 ;  /* 0x0000000800027c02 */ /* 0x000fce0008000f00 */
.L_x_135:
[----:B-1----:R1:W2:Y:S02]  /*9130*/  SYNCS.PHASECHK.TRANS64.TRYWAIT P0, [R2+URZ+0xb0], R0 ;  /* 0x0000b000020075a7 */ /* 0x0022a400080011ff */
[----:B--2---:R-:W-:Y:S05]  /*9140*/  @!P0 NANOSLEEP.SYNCS 0x989680 ;  /* 0x009896800000895d */ /* 0x004fea0003900000 */
[----:B------:R-:W2:Y:S02]  /*9150*/  @!P0 SYNCS.PHASECHK.TRANS64 P0, [R2+URZ+0xb0], R0 ;  /* 0x0000b000020085a7 */ /* 0x000ea400080010ff */
[----:B--2---:R-:W-:Y:S05]  /*9160*/  @!P0 BRA `(.L_x_135) ;  /* 0xfffffffc00f08947 */ /* 0x004fea000383ffff */
[----:B------:R-:W-:Y:S05]  /*9170*/  BRA `(.L_x_136) ;  /* 0xffffff9c00807947 */ /* 0x000fea000383ffff */
.L_x_55:
[----:B------:R-:W-:Y:S07]  /*9180*/  MOV R0, UR7 ;  /* 0x0000000700007c02 */ /* 0x000fee0008000f00 */
.L_x_137:
[----:B-1----:R1:W2:Y:S02]  /*9190*/  SYNCS.PHASECHK.TRANS64.TRYWAIT P0, [R0+URZ], R2 ;  /* 0x00000002000075a7 */ /* 0x0022a400080011ff */
[----:B--2---:R-:W-:Y:S05]  /*91a0*/  @!P0 NANOSLEEP.SYNCS 0x989680 ;  /* 0x009896800000895d */ /* 0x004fea0003900000 */
[----:B------:R-:W2:Y:S02]  /*91b0*/  @!P0 SYNCS.PHASECHK.TRANS64 P0, [R0+URZ], R2 ;  /* 0x00000002000085a7 */ /* 0x000ea400080010ff */
[----:B--2---:R-:W-:Y:S05]  /*91c0*/  @!P0 BRA `(.L_x_137) ;  /* 0xfffffffc00f08947 */ /* 0x004fea000383ffff */
[----:B------:R-:W-:Y:S05]  /*91d0*/  BRA `(.L_x_54) ;  /* 0xffffff9c009c7947 */ /* 0x000fea000383ffff */
.L_x_58:
[----:B------:R-:W-:-:S07]  /*91e0*/  MOV R0, UR5 ;  /* 0x0000000500007c02 */ /* 0x000fce0008000f00 */
.L_x_138:
[----:B--2---:R2:W3:Y:S02]  /*91f0*/  SYNCS.PHASECHK.TRANS64.TRYWAIT P0, [R0+URZ], R2 ;  /* 0x00000002000075a7 */ /* 0x0044e400080011ff */
[----:B---3--:R-:W-:Y:S05]  /*9200*/  @!P0 NANOSLEEP.SYNCS 0x989680 ;  /* 0x009896800000895d */ /* 0x008fea0003900000 */
[----:B------:R-:W3:Y:S02]  /*9210*/  @!P0 SYNCS.PHASECHK.TRANS64 P0, [R0+URZ], R2 ;  /* 0x00000002000085a7 */ /* 0x000ee400080010ff */
[----:B---3--:R-:W-:Y:S05]  /*9220*/  @!P0 BRA `(.L_x_138) ;  /* 0xfffffffc00f08947 */ /* 0x008fea000383ffff */
[----:B------:R-:W-:Y:S05]  /*9230*/  BRA `(.L_x_139) ;  /* 0xffffffa000507947 */ /* 0x000fea000383ffff */
.L_x_59:
[----:B------:R-:W-:-:S07]  /*9240*/  MOV R0, UR5 ;  /* 0x0000000500007c02 */ /* 0x000fce0008000f00 */
.L_x_140:
[----:B-1----:R1:W2:Y:S02]  /*9250*/  SYNCS.PHASECHK.TRANS64.TRYWAIT P0, [R0+URZ], R3 ;  /* 0x00000003000075a7 */ /* 0x0022a400080011ff */
[----:B--2---:R-:W-:Y:S05]  /*9260*/  @!P0 NANOSLEEP.SYNCS 0x989680 ;  /* 0x009896800000895d */ /* 0x004fea0003900000 */
[----:B------:R-:W2:Y:S02]  /*9270*/  @!P0 SYNCS.PHASECHK.TRANS64 P0, [R0+URZ], R3 ;  /* 0x00000003000085a7 */ /* 0x000ea400080010ff */
[----:B--2---:R-:W-:Y:S05]  /*9280*/  @!P0 BRA `(.L_x_140) ;  /* 0xfffffffc00f08947 */ /* 0x004fea000383ffff */
[----:B------:R-:W-:Y:S05]  /*9290*/  BRA `(.L_x_141) ;  /* 0xffffffa0005c7947 */ /* 0x000fea000383ffff */
.L_x_60:
[----:B------:R-:W-:-:S07]  /*92a0*/  MOV R0, UR5 ;  /* 0x0000000500007c02 */ /* 0x000fce0008000f00 */
.L_x_142:
[----:B-1----:R1:W2:Y:S02]  /*92b0*/  SYNCS.PHASECHK.TRANS64.TRYWAIT P0, [R0+URZ], R3 ;  /* 0x00000003000075a7 */ /* 0x0022a400080011ff */
[----:B--2---:R-:W-:Y:S05]  /*92c0*/  @!P0 NANOSLEEP.SYNCS 0x989680 ;  /* 0x009896800000895d */ /* 0x004fea0003900000 */
[----:B------:R-:W2:Y:S02]  /*92d0*/  @!P0 SYNCS.PHASECHK.TRANS64 P0, [R0+URZ], R3 ;  /* 0x00000003000085a7 */ /* 0x000ea400080010ff */
[----:B--2---:R-:W-:Y:S05]  /*92e0*/  @!P0 BRA `(.L_x_142) ;  /* 0xfffffffc00f08947 */ /* 0x004fea000383ffff */
[----:B------:R-:W-:Y:S05]  /*92f0*/  BRA `(.L_x_143) ;  /* 0xffffffa000687947 */ /* 0x000fea000383ffff */
.L_x_61:
[----:B-1----:R-:W-:-:S07]  /*9300*/  MOV R0, UR7 ;  /* 0x0000000700007c02 */ /* 0x002fce0008000f00 */
.L_x_144:
[----:B-1----:R1:W2:Y:S02]  /*9310*/  SYNCS.PHASECHK.TRANS64.TRYWAIT P0, [R0+URZ], R2 ;  /* 0x00000002000075a7 */ /* 0x0022a400080011ff */
[----:B--2---:R-:W-:Y:S05]  /*9320*/  @!P0 NANOSLEEP.SYNCS 0x989680 ;  /* 0x009896800000895d */ /* 0x004fea0003900000 */
[----:B------:R-:W2:Y:S02]  /*9330*/  @!P0 SYNCS.PHASECHK.TRANS64 P0, [R0+URZ], R2 ;  /* 0x00000002000085a7 */ /* 0x000ea400080010ff */
[----:B--2---:R-:W-:Y:S05]  /*9340*/  @!P0 BRA `(.L_x_144) ;  /* 0xfffffffc00f08947 */ /* 0x004fea000383ffff */
[----:B------:R-:W-:Y:S05]  /*9350*/  BRA `(.L_x_145) ;  /* 0xffffffa000747947 */ /* 0x000fea000383ffff */
.L_x_66:
[----:B--2---:R2:W3:Y:S02]  /*9360*/  SYNCS.PHASECHK.TRANS64.TRYWAIT P0, [R0+URZ+0x70], R2 ;  /* 0x00007002000075a7 */ /* 0x0044e400080011ff */
[----:B---3--:R-:W-:Y:S05]  /*9370*/  @!P0 NANOSLEEP.SYNCS 0x989680 ;  /* 0x009896800000895d */ /* 0x008fea0003900000 */
[----:B------:R-:W3:Y:S02]  /*9380*/  @!P0 SYNCS.PHASECHK.TRANS64 P0, [R0+URZ+0x70], R2 ;  /* 0x00007002000085a7 */ /* 0x000ee400080010ff */
[----:B---3--:R-:W-:Y:S05]  /*9390*/  @!P0 BRA `(.L_x_66) ;  /* 0xfffffffc00f08947 */ /* 0x008fea000383ffff */
[----:B------:R-:W-:Y:S05]  /*93a0*/  BRA `(.L_x_146) ;  /* 0xffffffa400807947 */ /* 0x000fea000383ffff */
.L_x_69:
[----:B------:R-:W-:Y:S07]  /*93b0*/  MOV R0, UR7 ;  /* 0x0000000700007c02 */ /* 0x000fee0008000f00 */
.L_x_147:
[----:B--2---:R2:W3:Y:S02]  /*93c0*/  SYNCS.PHASECHK.TRANS64.TRYWAIT P0, [R0+URZ+0x68], R2 ;  /* 0x00006802000075a7 */ /* 0x0044e400080011ff */
[----:B---3--:R-:W-:Y:S05]  /*93d0*/  @!P0 NANOSLEEP.SYNCS 0x989680 ;  /* 0x009896800000895d */ /* 0x008fea0003900000 */
[----:B------:R-:W3:Y:S02]  /*93e0*/  @!P0 SYNCS.PHASECHK.TRANS64 P0, [R0+URZ+0x68], R2 ;  /* 0x00006802000085a7 */ /* 0x000ee400080010ff */
[----:B---3--:R-:W-:Y:S05]  /*93f0*/  @!P0 BRA `(.L_x_147) ;  /* 0xfffffffc00f08947 */ /* 0x008fea000383ffff */
[----:B------:R-:W-:Y:S05]  /*9400*/  BRA `(.L_x_68) ;  /* 0xffffffa800607947 */ /* 0x000fea000383ffff */
.L_x_72:
[----:B------:R-:W-:Y:S07]  /*9410*/  MOV R0, UR7 ;  /* 0x0000000700007c02 */ /* 0x000fee0008000f00 */
.L_x_148:
[----:B-1----:R1:W2:Y:S02]  /*9420*/  SYNCS.PHASECHK.TRANS64.TRYWAIT P0, [R0+URZ+0x40], R14 ;  /* 0x0000400e000075a7 */ /* 0x0022a400080011ff */
[----:B--2---:R-:W-:Y:S05]  /*9430*/  @!P0 NANOSLEEP.SYNCS 0x989680 ;  /* 0x009896800000895d */ /* 0x004fea0003900000 */
[----:B------:R-:W2:Y:S02]  /*9440*/  @!P0 SYNCS.PHASECHK.TRANS64 P0, [R0+URZ+0x40], R14 ;  /* 0x0000400e000085a7 */ /* 0x000ea400080010ff */
[----:B--2---:R-:W-:Y:S05]  /*9450*/  @!P0 BRA `(.L_x_148) ;  /* 0xfffffffc00f08947 */ /* 0x004fea000383ffff */
[----:B------:R-:W-:Y:S05]  /*9460*/  BRA `(.L_x_149) ;  /* 0xffffffa800d87947 */ /* 0x000fea000383ffff */
.L_x_73:
[----:B------:R-:W-:Y:S07]  /*9470*/  MOV R0, UR7 ;  /* 0x0000000700007c02 */ /* 0x000fee0008000f00 */
.L_x_150:
[----:B-1----:R1:W2:Y:S02]  /*9480*/  SYNCS.PHASECHK.TRANS64.TRYWAIT P0, [R0+URZ+0x48], R14 ;  /* 0x0000480e000075a7 */ /* 0x0022a400080011ff */
[----:B--2---:R-:W-:Y:S05]  /*9490*/  @!P0 NANOSLEEP.SYNCS 0x989680 ;  /* 0x009896800000895d */ /* 0x004fea0003900000 */
[----:B------:R-:W2:Y:S02]  /*94a0*/  @!P0 SYNCS.PHASECHK.TRANS64 P0, [R0+URZ+0x48], R14 ;  /* 0x0000480e000085a7 */ /* 0x000ea400080010ff */
[----:B--2---:R-:W-:Y:S05]  /*94b0*/  @!P0 BRA `(.L_x_150) ;  /* 0xfffffffc00f08947 */ /* 0x004fea000383ffff */
[----:B------:R-:W-:Y:S05]  /*94c0*/  BRA `(.L_x_151) ;  /* 0xffffffac00107947 */ /* 0x000fea000383ffff */
.L_x_74:
[----:B------:R-:W-:Y:S07]  /*94d0*/  MOV R0, UR7 ;  /* 0x0000000700007c02 */ /* 0x000fee0008000f00 */
.L_x_152:
[----:B-1----:R1:W2:Y:S02]  /*94e0*/  SYNCS.PHASECHK.TRANS64.TRYWAIT P0, [R0+URZ+0x50], R14 ;  /* 0x0000500e000075a7 */ /* 0x0022a400080011ff */
[----:B--2---:R-:W-:Y:S05]  /*94f0*/  @!P0 NANOSLEEP.SYNCS 0x989680 ;  /* 0x009896800000895d */ /* 0x004fea0003900000 */
[----:B------:R-:W2:Y:S02]  /*9500*/  @!P0 SYNCS.PHASECHK.TRANS64 P0, [R0+URZ+0x50], R14 ;  /* 0x0000500e000085a7 */ /* 0x000ea400080010ff */
[----:B--2---:R-:W-:Y:S05]  /*9510*/  @!P0 BRA `(.L_x_152) ;  /* 0xfffffffc00f08947 */ /* 0x004fea000383ffff */
[----:B------:R-:W-:Y:S05]  /*9520*/  BRA `(.L_x_153) ;  /* 0xffffffac00547947 */ /* 0x000fea000383ffff */
.L_x_75:
[----:B------:R-:W-:Y:S07]  /*9530*/  MOV R0, UR7 ;  /* 0x0000000700007c02 */ /* 0x000fee0008000f00 */
.L_x_154:
[----:B-1----:R1:W2:Y:S02]  /*9540*/  SYNCS.PHASECHK.TRANS64.TRYWAIT P0, [R0+URZ+0x58], R14 ;  /* 0x0000580e000075a7 */ /* 0x0022a400080011ff */
[----:B--2---:R-:W-:Y:S05]  /*9550*/  @!P0 NANOSLEEP.SYNCS 0x989680 ;  /* 0x009896800000895d */ /* 0x004fea0003900000 */
[----:B------:R-:W2:Y:S02]  /*9560*/  @!P0 SYNCS.PHASECHK.TRANS64 P0, [R0+URZ+0x58], R14 ;  /* 0x0000580e000085a7 */ /* 0x000ea400080010ff */
[----:B--2---:R-:W-:Y:S05]  /*9570*/  @!P0 BRA `(.L_x_154) ;  /* 0xfffffffc00f08947 */ /* 0x004fea000383ffff */
[----:B------:R-:W-:Y:S05]  /*9580*/  BRA `(.L_x_155) ;  /* 0xffffffac00d87947 */ /* 0x000fea000383ffff */
.L_x_77:
[----:B------:R-:W-:-:S07]  /*9590*/  MOV R0, UR7 ;  /* 0x0000000700007c02 */ /* 0x000fce0008000f00 */
.L_x_156:
[----:B-1----:R1:W3:Y:S02]  /*95a0*/  SYNCS.PHASECHK.TRANS64.TRYWAIT P0, [R0+URZ+0x40], R2 ;  /* 0x00004002000075a7 */ /* 0x0022e400080011ff */
[----:B---3--:R-:W-:Y:S05]  /*95b0*/  @!P0 NANOSLEEP.SYNCS 0x989680 ;  /* 0x009896800000895d */ /* 0x008fea0003900000 */
[----:B------:R-:W3:Y:S02]  /*95c0*/  @!P0 SYNCS.PHASECHK.TRANS64 P0, [R0+URZ+0x40], R2 ;  /* 0x00004002000085a7 */ /* 0x000ee400080010ff */
[----:B---3--:R-:W-:Y:S05]  /*95d0*/  @!P0 BRA `(.L_x_156) ;  /* 0xfffffffc00f08947 */ /* 0x008fea000383ffff */
[----:B------:R-:W-:Y:S05]  /*95e0*/  BRA `(.L_x_157) ;  /* 0xffffffb000487947 */ /* 0x000fea000383ffff */
.L_x_78:
[----:B-1----:R-:W-:-:S07]  /*95f0*/  MOV R0, UR7 ;  /* 0x0000000700007c02 */ /* 0x002fce0008000f00 */
.L_x_158:
[----:B-1----:R1:W3:Y:S02]  /*9600*/  SYNCS.PHASECHK.TRANS64.TRYWAIT P0, [R0+URZ+0x48], R2 ;  /* 0x00004802000075a7 */ /* 0x0022e400080011ff */
[----:B---3--:R-:W-:Y:S05]  /*9610*/  @!P0 NANOSLEEP.SYNCS 0x989680 ;  /* 0x009896800000895d */ /* 0x008fea0003900000 */
[----:B------:R-:W3:Y:S02]  /*9620*/  @!P0 SYNCS.PHASECHK.TRANS64 P0, [R0+URZ+0x48], R2 ;  /* 0x00004802000085a7 */ /* 0x000ee400080010ff */
[----:B---3--:R-:W-:Y:S05]  /*9630*/  @!P0 BRA `(.L_x_158) ;  /* 0xfffffffc00f08947 */ /* 0x008fea000383ffff */
[----:B------:R-:W-:Y:S05]  /*9640*/  BRA `(.L_x_159) ;  /* 0xffffffb000387947 */ /* 0x000fea000383ffff */
.L_x_79:
[----:B-1----:R-:W-:-:S07]  /*9650*/  MOV R0, UR7 ;  /* 0x0000000700007c02 */ /* 0x002fce0008000f00 */
.L_x_160:
[----:B-1----:R1:W3:Y:S02]  /*9660*/  SYNCS.PHASECHK.TRANS64.TRYWAIT P0, [R0+URZ+0x50], R2 ;  /* 0x00005002000075a7 */ /* 0x0022e400080011ff */
[----:B---3--:R-:W-:Y:S05]  /*9670*/  @!P0 NANOSLEEP.SYNCS 0x989680 ;  /* 0x009896800000895d */ /* 0x008fea0003900000 */
[----:B------:R-:W3:Y:S02]  /*9680*/  @!P0 SYNCS.PHASECHK.TRANS64 P0, [R0+URZ+0x50], R2 ;  /* 0x00005002000085a7 */ /* 0x000ee400080010ff */
[----:B---3--:R-:W-:Y:S05]  /*9690*/  @!P0 BRA `(.L_x_160) ;  /* 0xfffffffc00f08947 */ /* 0x008fea000383ffff */
[----:B------:R-:W-:Y:S05]  /*96a0*/  BRA `(.L_x_161) ;  /* 0xffffffb000287947 */ /* 0x000fea000383ffff */
.L_x_81:
[----:B--2---:R2:W4:Y:S02]  /*96b0*/  SYNCS.PHASECHK.TRANS64.TRYWAIT P0, [R0+URZ+0x70], R2 ;  /* 0x00007002000075a7 */ /* 0x00452400080011ff */
[----:B----4-:R-:W-:Y:S05]  /*96c0*/  @!P0 NANOSLEEP.SYNCS 0x989680 ;  /* 0x009896800000895d */ /* 0x010fea0003900000 */
[----:B------:R-:W4:Y:S02]  /*96d0*/  @!P0 SYNCS.PHASECHK.TRANS64 P0, [R0+URZ+0x70], R2 ;  /* 0x00007002000085a7 */ /* 0x000f2400080010ff */
[----:B----4-:R-:W-:Y:S05]  /*96e0*/  @!P0 BRA `(.L_x_81) ;  /* 0xfffffffc00f08947 */ /* 0x010fea000383ffff */
[----:B------:R-:W-:Y:S05]  /*96f0*/  BRA `(.L_x_162) ;  /* 0xffffffb000f47947 */ /* 0x000fea000383ffff */
.L_x_92:
[----:B-1----:R1:W3:Y:S02]  /*9700*/  SYNCS.PHASECHK.TRANS64.TRYWAIT P1, [R2+URZ+0x20], R0 ;  /* 0x00002000020075a7 */ /* 0x0022e400080211ff */
[----:B---3--:R-:W-:Y:S05]  /*9710*/  @!P1 NANOSLEEP.SYNCS 0x989680 ;  /* 0x009896800000995d */ /* 0x008fea0003900000 */
[----:B------:R-:W3:Y:S02]  /*9720*/  @!P1 SYNCS.PHASECHK.TRANS64 P1, [R2+URZ+0x20], R0 ;  /* 0x00002000020095a7 */ /* 0x000ee400080210ff */
[----:B---3--:R-:W-:Y:S05]  /*9730*/  @!P1 BRA `(.L_x_92) ;  /* 0xfffffffc00f09947 */ /* 0x008fea000383ffff */
[----:B------:R-:W-:Y:S05]  /*9740*/  BRA `(.L_x_91) ;  /* 0xffffffc0000c7947 */ /* 0x000fea000383ffff */
.L_x_94:
[----:B-1----:R1:W2:Y:S02]  /*9750*/  SYNCS.PHASECHK.TRANS64.TRYWAIT P0, [R113+URZ+0x90], R3 ;  /* 0x00009003710075a7 */ /* 0x0022a400080011ff */
[----:B--2---:R-:W-:Y:S05]  /*9760*/  @!P0 NANOSLEEP.SYNCS 0x989680 ;  /* 0x009896800000895d */ /* 0x004fea0003900000 */
[----:B------:R-:W2:Y:S02]  /*9770*/  @!P0 SYNCS.PHASECHK.TRANS64 P0, [R113+URZ+0x90], R3 ;  /* 0x00009003710085a7 */ /* 0x000ea400080010ff */
[----:B--2---:R-:W-:Y:S05]  /*9780*/  @!P0 BRA `(.L_x_94) ;  /* 0xfffffffc00f08947 */ /* 0x004fea000383ffff */
[----:B------:R-:W-:Y:S05]  /*9790*/  BRA `(.L_x_93) ;  /* 0xffffffc000607947 */ /* 0x000fea000383ffff */
.L_x_102:
[----:B--2---:R2:W3:Y:S02]  /*97a0*/  SYNCS.PHASECHK.TRANS64.TRYWAIT P0, [R0+URZ+0x20], R3 ;  /* 0x00002003000075a7 */ /* 0x0044e400080011ff */
[----:B---3--:R-:W-:Y:S05]  /*97b0*/  @!P0 NANOSLEEP.SYNCS 0x989680 ;  /* 0x009896800000895d */ /* 0x008fea0003900000 */
[----:B------:R-:W3:Y:S02]  /*97c0*/  @!P0 SYNCS.PHASECHK.TRANS64 P0, [R0+URZ+0x20], R3 ;  /* 0x00002003000085a7 */ /* 0x000ee400080010ff */
[----:B---3--:R-:W-:Y:S05]  /*97d0*/  @!P0 BRA `(.L_x_102) ;  /* 0xfffffffc00f08947 */ /* 0x008fea000383ffff */
[----:B------:R-:W-:Y:S05]  /*97e0*/  BRA `(.L_x_101) ;  /* 0xffffffcc00507947 */ /* 0x000fea000383ffff */
.L_x_110:
[----:B--2---:R2:W3:Y:S02]  /*97f0*/  SYNCS.PHASECHK.TRANS64.TRYWAIT P0, [R0+URZ+0x20], R4 ;  /* 0x00002004000075a7 */ /* 0x0044e400080011ff */
[----:B---3--:R-:W-:Y:S05]  /*9800*/  @!P0 NANOSLEEP.SYNCS 0x989680 ;  /* 0x009896800000895d */ /* 0x008fea0003900000 */
[----:B------:R-:W3:Y:S02]  /*9810*/  @!P0 SYNCS.PHASECHK.TRANS64 P0, [R0+URZ+0x20], R4 ;  /* 0x00002004000085a7 */ /* 0x000ee400080010ff */
[----:B---3--:R-:W-:Y:S05]  /*9820*/  @!P0 BRA `(.L_x_110) ;  /* 0xfffffffc00f08947 */ /* 0x008fea000383ffff */
[----:B------:R-:W-:Y:S05]  /*9830*/  BRA `(.L_x_109) ;  /* 0xffffffd800947947 */ /* 0x000fea000383ffff */
.L_x_118:
[----:B--2---:R2:W3:Y:S02]  /*9840*/  SYNCS.PHASECHK.TRANS64.TRYWAIT P0, [R0+URZ+0x20], R4 ;  /* 0x00002004000075a7 */ /* 0x0044e400080011ff */
[----:B---3--:R-:W-:Y:S05]  /*9850*/  @!P0 NANOSLEEP.SYNCS 0x989680 ;  /* 0x009896800000895d */ /* 0x008fea0003900000 */
[----:B------:R-:W3:Y:S02]  /*9860*/  @!P0 SYNCS.PHASECHK.TRANS64 P0, [R0+URZ+0x20], R4 ;  /* 0x00002004000085a7 */ /* 0x000ee400080010ff */
[----:B---3--:R-:W-:Y:S05]  /*9870*/  @!P0 BRA `(.L_x_118) ;  /* 0xfffffffc00f08947 */ /* 0x008fea000383ffff */
[----:B------:R-:W-:Y:S05]  /*9880*/  BRA `(.L_x_117) ;  /* 0xffffffe400e47947 */ /* 0x000fea000383ffff */
        .weak           $__internal_0_$__cuda_sm10x_tcgen05_guardrail_trap_col_being_dealloced_not_returned_by_alloc
        .type           $__internal_0_$__cuda_sm10x_tcgen05_guardrail_trap_col_being_dealloced_not_returned_by_alloc,@function
        .size           $__internal_0_$__cuda_sm10x_tcgen05_guardrail_trap_col_being_dealloced_not_returned_by_alloc,($__internal_1_$__cuda_sm10x_tcgen05_guardrail_trap_phase_invalid_during_alloc - $__internal_0_$__cuda_sm10x_tcgen05_guardrail_trap_col_being_dealloced_not_returned_by_alloc)
$__internal_0_$__cuda_sm10x_tcgen05_guardrail_trap_col_being_dealloced_not_returned_by_alloc:
[----:B------:R-:W-:Y:S05]  /*9890*/  BPT.TRAP 0x1 ;  /* 0x000000040000795c */ /* 0x000fea0000300000 */
[----:B------:R-:W-:-:S04]  /*98a0*/  HFMA2 R3, -RZ, RZ, 0, 0 ;  /* 0x00000000ff037431 */ /* 0x000fc800000001ff */
[----:B------:R-:W-:Y:S05]  /*98b0*/  RET.REL.NODEC R2 `(_ZN7cutlass13device_kernelINS_4gemm6kernel13GemmUniversalIN4cute5tupleIJiiiiEEENS1_10collective13CollectiveMmaINS1_35MainloopSm100TmaUmmaWarpSpecializedILi2ELi2ELi4ENS5_IJNS4_1CILi1EEESB_SB_EEEEENS5_IJNSA_ILi64EEENSA_ILi256EEESE_EEENS_12float_e5m2_tENS5_IJlSB_lEEESH_SI_NS4_8TiledMMAINS4_8MMA_AtomIJNS4_10MMA_TraitsINS4_19SM100_MMA_F8F6F4_SSEJSH_SH_fSE_SF_NS4_17integral_constantINS4_4UMMA5MajorELSP_0EEESQ_NSN_INSO_7ScaleInELSR_0EEESS_EEEEEENS4_6LayoutISC_NS5_IJNSA_ILi0EEESW_SW_EEEEENS5_IJNS4_10UnderscoreESZ_SZ_EEEEENS4_13SM90_TMA_LOADENS4_14ComposedLayoutINS4_7SwizzleILi2ELi4ELi3EEENS4_18smem_ptr_flag_bitsILi8EEENSV_INS5_IJNSA_ILi8EEESE_EEENS5_IJSE_SB_EEEEEEEvNS4_8identityES12_S1C_vS1D_EENS_8epilogue10collective18CollectiveEpilogueINS1F_23Sm100TmaWarpSpecializedILi4ELi2ELi32ELb0ELb0EEEJSG_NS5_IJNSV_ISE_SB_EES1K_EEESH_SI_SH_SI_NS1F_6fusion15FusionCallbacksIS1J_NS1M_17LinearCombinationISH_fSH_fLNS_15FloatRoundStyleE2EEESG_S1L_JEEENS4_5SM1004TMEM4LOAD26SM100_TMEM_LOAD_16dp32b32xES12_S1C_NS4_39AutoVectorizingCopyWithAssumedAlignmentILi128EEENS4_14SM90_TMA_STOREES1C_S1X_S1X_EEEvvEEEEvNT_6ParamsE) ;  /* 0xffffff6402d07950 */ /* 0x000fea0003c3ffff */
        .weak           $__internal_1_$__cuda_sm10x_tcgen05_guardrail_trap_phase_invalid_during_alloc
        .type           $__internal_1_$__cuda_sm10x_tcgen05_guardrail_trap_phase_invalid_during_alloc,@function
        .size           $__internal_1_$__cuda_sm10x_tcgen05_guardrail_trap_phase_invalid_during_alloc,($__internal_2_$__cuda_sm10x_tcgen05_guardrail_trap_unallocated_columns_being_dealloced - $__internal_1_$__cuda_sm10x_tcgen05_guardrail_trap_phase_invalid_during_alloc)
$__internal_1_$__cuda_sm10x_tcgen05_guardrail_trap_phase_invalid_during_alloc:
[----:B------:R-:W-:Y:S05]  /*98c0*/  BPT.TRAP 0x1 ;  /* 0x000000040000795c */ /* 0x000fea0000300000 */
[----:B------:R-:W-:-:S04]  /*98d0*/  MOV R3, 0x0 ;  /* 0x0000000000037802 */ /* 0x000fc80000000f00 */
[----:B------:R-:W-:Y:S05]  /*98e0*/  RET.REL.NODEC R2 `(_ZN7cutlass13device_kernelINS_4gemm6kernel13GemmUniversalIN4cute5tupleIJiiiiEEENS1_10collective13CollectiveMmaINS1_35MainloopSm100TmaUmmaWarpSpecializedILi2ELi2ELi4ENS5_IJNS4_1CILi1EEESB_SB_EEEEENS5_IJNSA_ILi64EEENSA_ILi256EEESE_EEENS_12float_e5m2_tENS5_IJlSB_lEEESH_SI_NS4_8TiledMMAINS4_8MMA_AtomIJNS4_10MMA_TraitsINS4_19SM100_MMA_F8F6F4_SSEJSH_SH_fSE_SF_NS4_17integral_constantINS4_4UMMA5MajorELSP_0EEESQ_NSN_INSO_7ScaleInELSR_0EEESS_EEEEEENS4_6LayoutISC_NS5_IJNSA_ILi0EEESW_SW_EEEEENS5_IJNS4_10UnderscoreESZ_SZ_EEEEENS4_13SM90_TMA_LOADENS4_14ComposedLayoutINS4_7SwizzleILi2ELi4ELi3EEENS4_18smem_ptr_flag_bitsILi8EEENSV_INS5_IJNSA_ILi8EEESE_EEENS5_IJSE_SB_EEEEEEEvNS4_8identityES12_S1C_vS1D_EENS_8epilogue10collective18CollectiveEpilogueINS1F_23Sm100TmaWarpSpecializedILi4ELi2ELi32ELb0ELb0EEEJSG_NS5_IJNSV_ISE_SB_EES1K_EEESH_SI_SH_SI_NS1F_6fusion15FusionCallbacksIS1J_NS1M_17LinearCombinationISH_fSH_fLNS_15FloatRoundStyleE2EEESG_S1L_JEEENS4_5SM1004TMEM4LOAD26SM100_TMEM_LOAD_16dp32b32xES12_S1C_NS4_39AutoVectorizingCopyWithAssumedAlignmentILi128EEENS4_14SM90_TMA_STOREES1C_S1X_S1X_EEEvvEEEEvNT_6ParamsE) ;  /* 0xffffff6402c47950 */ /* 0x000fea0003c3ffff */
        .weak           $__internal_2_$__cuda_sm10x_tcgen05_guardrail_trap_unallocated_columns_being_dealloced
        .type           $__internal_2_$__cuda_sm10x_tcgen05_guardrail_trap_unallocated_columns_being_dealloced,@function
        .size           $__internal_2_$__cuda_sm10x_tcgen05_guardrail_trap_unallocated_columns_being_dealloced,(.L_x_164 - $__internal_2_$__cuda_sm10x_tcgen05_guardrail_trap_unallocated_columns_being_dealloced)
$__internal_2_$__cuda_sm10x_tcgen05_guardrail_trap_unallocated_columns_being_dealloced:
[----:B------:R-:W-:Y:S05]  /*98f0*/  BPT.TRAP 0x1 ;  /* 0x000000040000795c */ /* 0x000fea0000300000 */
[----:B------:R-:W-:-:S04]  /*9900*/  HFMA2 R3, -RZ, RZ, 0, 0 ;  /* 0x00000000ff037431 */ /* 0x000fc800000001ff */
[----:B------:R-:W-:Y:S05]  /*9910*/  RET.REL.NODEC R2 `(_ZN7cutlass13device_kernelINS_4gemm6kernel13GemmUniversalIN4cute5tupleIJiiiiEEENS1_10collective13CollectiveMmaINS1_35MainloopSm100TmaUmmaWarpSpecializedILi2ELi2ELi4ENS5_IJNS4_1CILi1EEESB_SB_EEEEENS5_IJNSA_ILi64EEENSA_ILi256EEESE_EEENS_12float_e5m2_tENS5_IJlSB_lEEESH_SI_NS4_8TiledMMAINS4_8MMA_AtomIJNS4_10MMA_TraitsINS4_19SM100_MMA_F8F6F4_SSEJSH_SH_fSE_SF_NS4_17integral_constantINS4_4UMMA5MajorELSP_0EEESQ_NSN_INSO_7ScaleInELSR_0EEESS_EEEEEENS4_6LayoutISC_NS5_IJNSA_ILi0EEESW_SW_EEEEENS5_IJNS4_10UnderscoreESZ_SZ_EEEEENS4_13SM90_TMA_LOADENS4_14ComposedLayoutINS4_7SwizzleILi2ELi4ELi3EEENS4_18smem_ptr_flag_bitsILi8EEENSV_INS5_IJNSA_ILi8EEESE_EEENS5_IJSE_SB_EEEEEEEvNS4_8identityES12_S1C_vS1D_EENS_8epilogue10collective18CollectiveEpilogueINS1F_23Sm100TmaWarpSpecializedILi4ELi2ELi32ELb0ELb0EEEJSG_NS5_IJNSV_ISE_SB_EES1K_EEESH_SI_SH_SI_NS1F_6fusion15FusionCallbacksIS1J_NS1M_17LinearCombinationISH_fSH_fLNS_15FloatRoundStyleE2EEESG_S1L_JEEENS4_5SM1004TMEM4LOAD26SM100_TMEM_LOAD_16dp32b32xES12_S1C_NS4_39AutoVectorizingCopyWithAssumedAlignmentILi128EEENS4_14SM90_TMA_STOREES1C_S1X_S1X_EEEvvEEEEvNT_6ParamsE) ;  /* 0xffffff6402b87950 */ /* 0x000fea0003c3ffff */
.L_x_163:
[----:B------:R-:W-:-:S00]  /*9920*/  BRA `(.L_x_163) ;  /* 0xfffffffc00fc7947 */ /* 0x000fc0000383ffff */
[----:B------:R-:W-:-:S00]  /*9930*/  NOP ;  /* 0x0000000000007918 */ /* 0x000fc00000000000 */
        /* <DEDUP_REMOVED lines=12> */
.L_x_164:


//--------------------- .nv.global.init           --------------------------
	.section	.nv.global.init,"aw",@progbits
.nv.global.init:
	.type		$str$27,@object
	.size		$str$27,($str$28 - $str$27)
$str$27:
        /*0000*/ 	.byte	0x28, 0x61, 0x64, 0x64, 0x72, 0x65, 0x73, 0x73, 0x20, 0x26, 0x20, 0x6d, 0x61, 0x73, 0x6b, 0x29
        /*0010*/ 	.byte	0x20, 0x3d, 0x3d, 0x20, 0x30, 0x00
	.type		$str$28,@object
	.size		$str$28,($str$26 - $str$28)
$str$28:
        /*0016*/ 	.byte	0x2f, 0x74, 0x6d, 0x70, 0x2f, 0x63, 0x75, 0x74, 0x6c, 0x61, 0x73, 0x73, 0x5f, 0x73, 0x77, 0x65
        /*0026*/ 	.byte	0x65, 0x70, 0x5f, 0x73, 0x72, 0x63, 0x2f, 0x69, 0x6e, 0x63, 0x6c, 0x75, 0x64, 0x65, 0x2f, 0x63
        /*0036*/ 	.byte	0x75, 0x74, 0x65, 0x2f, 0x70, 0x6f, 0x69, 0x6e, 0x74, 0x65, 0x72, 0x5f, 0x66, 0x6c, 0x61, 0x67
        /*0046*/ 	.byte	0x67, 0x65, 0x64, 0x2e, 0x68, 0x70, 0x70, 0x00
	.type		$str$26,@object
	.size		$str$26,($str$25 - $str$26)
$str$26:
        /*004e*/ 	.byte	0x2f, 0x74, 0x6d, 0x70, 0x2f, 0x63, 0x75, 0x74, 0x6c, 0x61, 0x73, 0x73, 0x5f, 0x73, 0x77, 0x65
        /*005e*/ 	.byte	0x65, 0x70, 0x5f, 0x73, 0x72, 0x63, 0x2f, 0x69, 0x6e, 0x63, 0x6c, 0x75, 0x64, 0x65, 0x2f, 0x63
        /*006e*/ 	.byte	0x75, 0x74, 0x65, 0x2f, 0x61, 0x74, 0x6f, 0x6d, 0x2f, 0x63, 0x6f, 0x70, 0x79, 0x5f, 0x74, 0x72
        /*007e*/ 	.byte	0x61, 0x69, 0x74, 0x73, 0x5f, 0x73, 0x6d, 0x31, 0x30, 0x30, 0x2e, 0x68, 0x70, 0x70, 0x00
	.type		$str$25,@object
	.size		$str$25,(__unnamed_1 - $str$25)
$str$25:
        /*008d*/ 	.byte	0x28, 0x28, 0x75, 0x69, 0x6e, 0x74, 0x33, 0x32, 0x5f, 0x74, 0x28, 0x74, 0x68, 0x72, 0x65, 0x61
        /*009d*/ 	.byte	0x64, 0x49, 0x64, 0x78, 0x2e, 0x78, 0x29, 0x20, 0x2f, 0x20, 0x33, 0x32, 0x29, 0x20, 0x25, 0x20
        /*00ad*/ 	.byte	0x34, 0x29, 0x20, 0x3d, 0x3d, 0x20, 0x28, 0x28, 0x28, 0x74, 0x6d, 0x65, 0x6d, 0x5f, 0x61, 0x64
        /*00bd*/ 	.byte	0x64, 0x72, 0x20, 0x3e, 0x3e, 0x20, 0x31, 0x36, 0x29, 0x20, 0x2f, 0x20, 0x33, 0x32, 0x29, 0x20
        /*00cd*/ 	.byte	0x25, 0x20, 0x34, 0x29, 0x00
	.type		__unnamed_1,@object
	.size		__unnamed_1,(__unnamed_2 - __unnamed_1)
__unnamed_1:
        /*00d2*/ 	.byte	0x61, 0x75, 0x74, 0x6f, 0x20, 0x63, 0x75, 0x74, 0x65, 0x3a, 0x3a, 0x61, 0x73, 0x5f, 0x70, 0x6f
        /* <DEDUP_REMOVED lines=24> */
        /*0262*/ 	.byte	0x3c, 0x34, 0x30, 0x39, 0x36, 0x3e, 0x3e, 0x3e, 0x3e, 0x5d, 0x00
	.type		__unnamed_2,@object
	.size		__unnamed_2,(__unnamed_3 - __unnamed_2)
__unnamed_2:
        /* <DEDUP_REMOVED lines=26> */
	.type		__unnamed_3,@object
	.size		__unnamed_3,(.L_3 - __unnamed_3)
__unnamed_3:
        /* <DEDUP_REMOVED lines=40> */
        /*0688*/ 	.byte	0x74, 0x65, 0x3a, 0x3a, 0x43, 0x3c, 0x30, 0x3e, 0x3e, 0x3e, 0x3e, 0x5d, 0x00
.L_3:


//--------------------- .nv.shared._ZN7cutlass13device_kernelINS_4gemm6kernel13GemmUniversalIN4cute5tupleIJiiiiEEENS1_10collective13CollectiveMmaINS1_35MainloopSm100TmaUmmaWarpSpecializedILi2ELi2ELi4ENS5_IJNS4_1CILi1EEESB_SB_EEEEENS5_IJNSA_ILi64EEENSA_ILi256EEESE_EEENS_12float_e5m2_tENS5_IJlSB_lEEESH_SI_NS4_8TiledMMAINS4_8MMA_AtomIJNS4_10MMA_TraitsINS4_19SM100_MMA_F8F6F4_SSEJSH_SH_fSE_SF_NS4_17integral_constantINS4_4UMMA5MajorELSP_0EEESQ_NSN_INSO_7ScaleInELSR_0EEESS_EEEEEENS4_6LayoutISC_NS5_IJNSA_ILi0EEESW_SW_EEEEENS5_IJNS4_10UnderscoreESZ_SZ_EEEEENS4_13SM90_TMA_LOADENS4_14ComposedLayoutINS4_7SwizzleILi2ELi4ELi3EEENS4_18smem_ptr_flag_bitsILi8EEENSV_INS5_IJNSA_ILi8EEESE_EEENS5_IJSE_SB_EEEEEEEvNS4_8identityES12_S1C_vS1D_EENS_8epilogue10collective18CollectiveEpilogueINS1F_23Sm100TmaWarpSpecializedILi4ELi2ELi32ELb0ELb0EEEJSG_NS5_IJNSV_ISE_SB_EES1K_EEESH_SI_SH_SI_NS1F_6fusion15FusionCallbacksIS1J_NS1M_17LinearCombinationISH_fSH_fLNS_15FloatRoundStyleE2EEESG_S1L_JEEENS4_5SM1004TMEM4LOAD26SM100_TMEM_LOAD_16dp32b32xES12_S1C_NS4_39AutoVectorizingCopyWithAssumedAlignmentILi128EEENS4_14SM90_TMA_STOREES1C_S1X_S1X_EEEvvEEEEvNT_6ParamsE --------------------------
	.section	.nv.shared._ZN7cutlass13device_kernelINS_4gemm6kernel13GemmUniversalIN4cute5tupleIJiiiiEEENS1_10collective13CollectiveMmaINS1_35MainloopSm100TmaUmmaWarpSpecializedILi2ELi2ELi4ENS5_IJNS4_1CILi1EEESB_SB_EEEEENS5_IJNSA_ILi64EEENSA_ILi256EEESE_EEENS_12float_e5m2_tENS5_IJlSB_lEEESH_SI_NS4_8TiledMMAINS4_8MMA_AtomIJNS4_10MMA_TraitsINS4_19SM100_MMA_F8F6F4_SSEJSH_SH_fSE_SF_NS4_17integral_constantINS4_4UMMA5MajorELSP_0EEESQ_NSN_INSO_7ScaleInELSR_0EEESS_EEEEEENS4_6LayoutISC_NS5_IJNSA_ILi0EEESW_SW_EEEEENS5_IJNS4_10UnderscoreESZ_SZ_EEEEENS4_13SM90_TMA_LOADENS4_14ComposedLayoutINS4_7SwizzleILi2ELi4ELi3EEENS4_18smem_ptr_flag_bitsILi8EEENSV_INS5_IJNSA_ILi8EEESE_EEENS5_IJSE_SB_EEEEEEEvNS4_8identityES12_S1C_vS1D_EENS_8epilogue10collective18CollectiveEpilogueINS1F_23Sm100TmaWarpSpecializedILi4ELi2ELi32ELb0ELb0EEEJSG_NS5_IJNSV_ISE_SB_EES1K_EEESH_SI_SH_SI_NS1F_6fusion15FusionCallbacksIS1J_NS1M_17LinearCombinationISH_fSH_fLNS_15FloatRoundStyleE2EEESG_S1L_JEEENS4_5SM1004TMEM4LOAD26SM100_TMEM_LOAD_16dp32b32xES12_S1C_NS4_39AutoVectorizingCopyWithAssumedAlignmentILi128EEENS4_14SM90_TMA_STOREES1C_S1X_S1X_EEEvvEEEEvNT_6ParamsE,"aw",@nobits
	.sectionflags	@""
	.align	16
	.zero		1024


//--------------------- .nv.shared.reserved.0     --------------------------
	.section	.nv.shared.reserved.0,"aw",@nobits
	.weak		__nv_reservedSMEM_offset_0_alias
	.size		__nv_reservedSMEM_offset_0_alias, 0, 64
	.other		__nv_reservedSMEM_offset_0_alias,@"STO_CUDA_RESERVED_SHARED STV_DEFAULT"
__nv_reservedSMEM_offset_0_alias:
	.zero		0
.nv.shared.reserved.0:
	.zero		64
	.weak		__nv_reservedSMEM_tcgen05_partition
	.type		__nv_reservedSMEM_tcgen05_partition,@object
	.size		__nv_reservedSMEM_tcgen05_partition,(.L_0 - __nv_reservedSMEM_tcgen05_partition)
__nv_reservedSMEM_tcgen05_partition:
	.zero		32
.L_0:


//--------------------- .nv.global                --------------------------
	.section	.nv.global,"aw",@nobits
.nv.global:
	.type		_ZN40_INTERNAL_594b3ef7_4_k_cu_54628445_306604cute1_E,@object
	.size		_ZN40_INTERNAL_594b3ef7_4_k_cu_54628445_306604cute1_E,(_ZN40_INTERNAL_594b3ef7_4_k_cu_54628445_306604cuda3std3__45__cpo6cbeginE - _ZN40_INTERNAL_594b3ef7_4_k_cu_54628445_306604cute1_E)
_ZN40_INTERNAL_594b3ef7_4_k_cu_54628445_306604cute1_E:
	.zero		1
	.type		_ZN40_INTERNAL_594b3ef7_4_k_cu_54628445_306604cuda3std3__45__cpo6cbeginE,@object
	.size		_ZN40_INTERNAL_594b3ef7_4_k_cu_54628445_306604cuda3std3__45__cpo6cbeginE,(_ZN40_INTERNAL_594b3ef7_4_k_cu_54628445_306604cuda3std3__48in_placeE - _ZN40_INTERNAL_594b3ef7_4_k_cu_54628445_306604cuda3std3__45__cpo6cbeginE)
_ZN40_INTERNAL_594b3ef7_4_k_cu_54628445_306604cuda3std3__45__cpo6cbeginE:
	.zero		1
	.type		_ZN40_INTERNAL_594b3ef7_4_k_cu_54628445_306604cuda3std3__48in_placeE,@object
	.size		_ZN40_INTERNAL_594b3ef7_4_k_cu_54628445_306604cuda3std3__48in_placeE,(_ZN40_INTERNAL_594b3ef7_4_k_cu_54628445_306604cuda3std6ranges3__45__cpo9iter_moveE - _ZN40_INTERNAL_594b3ef7_4_k_cu_54628445_306604cuda3std3__48in_placeE)
_ZN40_INTERNAL_594b3ef7_4_k_cu_54628445_306604cuda3std3__48in_placeE:
	.zero		1
	.type		_ZN40_INTERNAL_594b3ef7_4_k_cu_54628445_306604cuda3std6ranges3__45__cpo9iter_moveE,@object
	.size		_ZN40_INTERNAL_594b3ef7_4_k_cu_54628445_306604cuda3std6ranges3__45__cpo9iter_moveE,(_ZN40_INTERNAL_594b3ef7_4_k_cu_54628445_306604cuda3std3__45__cpo5beginE - _ZN40_INTERNAL_594b3ef7_4_k_cu_54628445_306604cuda3std6ranges3__45__cpo9iter_moveE)
_ZN40_INTERNAL_594b3ef7_4_k_cu_54628445_306604cuda3std6ranges3__45__cpo9iter_moveE:
	.zero		1
	.type		_ZN40_INTERNAL_594b3ef7_4_k_cu_54628445_306604cuda3std3__45__cpo5beginE,@object
	.size		_ZN40_INTERNAL_594b3ef7_4_k_cu_54628445_306604cuda3std3__45__cpo5beginE,(_ZN40_INTERNAL_594b3ef7_4_k_cu_54628445_306604cuda3std3__442_GLOBAL__N__594b3ef7_4_k_cu_54628445_306606ignoreE - _ZN40_INTERNAL_594b3ef7_4_k_cu_54628445_306604cuda3std3__45__cpo5beginE)
_ZN40_INTERNAL_594b3ef7_4_k_cu_54628445_306604cuda3std3__45__cpo5beginE:
	.zero		1
	.type		_ZN40_INTERNAL_594b3ef7_4_k_cu_54628445_306604cuda3std3__442_GLOBAL__N__594b3ef7_4_k_cu_54628445_306606ignoreE,@object
	.size		_ZN40_INTERNAL_594b3ef7_4_k_cu_54628445_306604cuda3std3__442_GLOBAL__N__594b3ef7_4_k_cu_54628445_306606ignoreE,(_ZN40_INTERNAL_594b3ef7_4_k_cu_54628445_306604cute7productE - _ZN40_INTERNAL_594b3ef7_4_k_cu_54628445_306604cuda3std3__442_GLOBAL__N__594b3ef7_4_k_cu_54628445_306606ignoreE)
_ZN40_INTERNAL_594b3ef7_4_k_cu_54628445_306604cuda3std3__442_GLOBAL__N__594b3ef7_4_k_cu_54628445_306606ignoreE:
	.zero		1
	.type		_ZN40_INTERNAL_594b3ef7_4_k_cu_54628445_306604cute7productE,@object
	.size		_ZN40_INTERNAL_594b3ef7_4_k_cu_54628445_306604cute7productE,(_ZN40_INTERNAL_594b3ef7_4_k_cu_54628445_306604cuda3std3__45__cpo3endE - _ZN40_INTERNAL_594b3ef7_4_k_cu_54628445_306604cute7productE)
_ZN40_INTERNAL_594b3ef7_4_k_cu_54628445_306604cute7productE:
	.zero		1
	.type		_ZN40_INTERNAL_594b3ef7_4_k_cu_54628445_306604cuda3std3__45__cpo3endE,@object
	.size		_ZN40_INTERNAL_594b3ef7_4_k_cu_54628445_306604cuda3std3__45__cpo3endE,(_ZN40_INTERNAL_594b3ef7_4_k_cu_54628445_306604cuda3std3__419piecewise_constructE - _ZN40_INTERNAL_594b3ef7_4_k_cu_54628445_306604cuda3std3__45__cpo3endE)
_ZN40_INTERNAL_594b3ef7_4_k_cu_54628445_306604cuda3std3__45__cpo3endE:
	.zero		1
	.type		_ZN40_INTERNAL_594b3ef7_4_k_cu_54628445_306604cuda3std3__419piecewise_constructE,@object
	.size		_ZN40_INTERNAL_594b3ef7_4_k_cu_54628445_306604cuda3std3__419piecewise_constructE,(_ZN40_INTERNAL_594b3ef7_4_k_cu_54628445_306604cuda3std3__45__cpo4cendE - _ZN40_INTERNAL_594b3ef7_4_k_cu_54628445_306604cuda3std3__419piecewise_constructE)
_ZN40_INTERNAL_594b3ef7_4_k_cu_54628445_306604cuda3std3__419piecewise_constructE:
	.zero		1
	.type		_ZN40_INTERNAL_594b3ef7_4_k_cu_54628445_306604cuda3std3__45__cpo4cendE,@object
	.size		_ZN40_INTERNAL_594b3ef7_4_k_cu_54628445_306604cuda3std3__45__cpo4cendE,(_ZN40_INTERNAL_594b3ef7_4_k_cu_54628445_306604cuda3std6ranges3__45__cpo4swapE - _ZN40_INTERNAL_594b3ef7_4_k_cu_54628445_306604cuda3std3__45__cpo4cendE)
_ZN40_INTERNAL_594b3ef7_4_k_cu_54628445_306604cuda3std3__45__cpo4cendE:
	.zero		1
	.type		_ZN40_INTERNAL_594b3ef7_4_k_cu_54628445_306604cuda3std6ranges3__45__cpo4swapE,@object
	.size		_ZN40_INTERNAL_594b3ef7_4_k_cu_54628445_306604cuda3std6ranges3__45__cpo4swapE,(.L_11 - _ZN40_INTERNAL_594b3ef7_4_k_cu_54628445_306604cuda3std6ranges3__45__cpo4swapE)
_ZN40_INTERNAL_594b3ef7_4_k_cu_54628445_306604cuda3std6ranges3__45__cpo4swapE:
	.zero		1
.L_11:


//--------------------- .nv.constant0._ZN7cutlass13device_kernelINS_4gemm6kernel13GemmUniversalIN4cute5tupleIJiiiiEEENS1_10collective13CollectiveMmaINS1_35MainloopSm100TmaUmmaWarpSpecializedILi2ELi2ELi4ENS5_IJNS4_1CILi1EEESB_SB_EEEEENS5_IJNSA_ILi64EEENSA_ILi256EEESE_EEENS_12float_e5m2_tENS5_IJlSB_lEEESH_SI_NS4_8TiledMMAINS4_8MMA_AtomIJNS4_10MMA_TraitsINS4_19SM100_MMA_F8F6F4_SSEJSH_SH_fSE_SF_NS4_17integral_constantINS4_4UMMA5MajorELSP_0EEESQ_NSN_INSO_7ScaleInELSR_0EEESS_EEEEEENS4_6LayoutISC_NS5_IJNSA_ILi0EEESW_SW_EEEEENS5_IJNS4_10UnderscoreESZ_SZ_EEEEENS4_13SM90_TMA_LOADENS4_14ComposedLayoutINS4_7SwizzleILi2ELi4ELi3EEENS4_18smem_ptr_flag_bitsILi8EEENSV_INS5_IJNSA_ILi8EEESE_EEENS5_IJSE_SB_EEEEEEEvNS4_8identityES12_S1C_vS1D_EENS_8epilogue10collective18CollectiveEpilogueINS1F_23Sm100TmaWarpSpecializedILi4ELi2ELi32ELb0ELb0EEEJSG_NS5_IJNSV_ISE_SB_EES1K_EEESH_SI_SH_SI_NS1F_6fusion15FusionCallbacksIS1J_NS1M_17LinearCombinationISH_fSH_fLNS_15FloatRoundStyleE2EEESG_S1L_JEEENS4_5SM1004TMEM4LOAD26SM100_TMEM_LOAD_16dp32b32xES12_S1C_NS4_39AutoVectorizingCopyWithAssumedAlignmentILi128EEENS4_14SM90_TMA_STOREES1C_S1X_S1X_EEEvvEEEEvNT_6ParamsE --------------------------
	.section	.nv.constant0._ZN7cutlass13device_kernelINS_4gemm6kernel13GemmUniversalIN4cute5tupleIJiiiiEEENS1_10collective13CollectiveMmaINS1_35MainloopSm100TmaUmmaWarpSpecializedILi2ELi2ELi4ENS5_IJNS4_1CILi1EEESB_SB_EEEEENS5_IJNSA_ILi64EEENSA_ILi256EEESE_EEENS_12float_e5m2_tENS5_IJlSB_lEEESH_SI_NS4_8TiledMMAINS4_8MMA_AtomIJNS4_10MMA_TraitsINS4_19SM100_MMA_F8F6F4_SSEJSH_SH_fSE_SF_NS4_17integral_constantINS4_4UMMA5MajorELSP_0EEESQ_NSN_INSO_7ScaleInELSR_0EEESS_EEEEEENS4_6LayoutISC_NS5_IJNSA_ILi0EEESW_SW_EEEEENS5_IJNS4_10UnderscoreESZ_SZ_EEEEENS4_13SM90_TMA_LOADENS4_14ComposedLayoutINS4_7SwizzleILi2ELi4ELi3EEENS4_18smem_ptr_flag_bitsILi8EEENSV_INS5_IJNSA_ILi8EEESE_EEENS5_IJSE_SB_EEEEEEEvNS4_8identityES12_S1C_vS1D_EENS_8epilogue10collective18CollectiveEpilogueINS1F_23Sm100TmaWarpSpecializedILi4ELi2ELi32ELb0ELb0EEEJSG_NS5_IJNSV_ISE_SB_EES1K_EEESH_SI_SH_SI_NS1F_6fusion15FusionCallbacksIS1J_NS1M_17LinearCombinationISH_fSH_fLNS_15FloatRoundStyleE2EEESG_S1L_JEEENS4_5SM1004TMEM4LOAD26SM100_TMEM_LOAD_16dp32b32xES12_S1C_NS4_39AutoVectorizingCopyWithAssumedAlignmentILi128EEENS4_14SM90_TMA_STOREES1C_S1X_S1X_EEEvvEEEEvNT_6ParamsE,"a",@progbits
	.sectionflags	@""
	.align	4
.nv.constant0._ZN7cutlass13device_kernelINS_4gemm6kernel13GemmUniversalIN4cute5tupleIJiiiiEEENS1_10collective13CollectiveMmaINS1_35MainloopSm100TmaUmmaWarpSpecializedILi2ELi2ELi4ENS5_IJNS4_1CILi1EEESB_SB_EEEEENS5_IJNSA_ILi64EEENSA_ILi256EEESE_EEENS_12float_e5m2_tENS5_IJlSB_lEEESH_SI_NS4_8TiledMMAINS4_8MMA_AtomIJNS4_10MMA_TraitsINS4_19SM100_MMA_F8F6F4_SSEJSH_SH_fSE_SF_NS4_17integral_constantINS4_4UMMA5MajorELSP_0EEESQ_NSN_INSO_7ScaleInELSR_0EEESS_EEEEEENS4_6LayoutISC_NS5_IJNSA_ILi0EEESW_SW_EEEEENS5_IJNS4_10UnderscoreESZ_SZ_EEEEENS4_13SM90_TMA_LOADENS4_14ComposedLayoutINS4_7SwizzleILi2ELi4ELi3EEENS4_18smem_ptr_flag_bitsILi8EEENSV_INS5_IJNSA_ILi8EEESE_EEENS5_IJSE_SB_EEEEEEEvNS4_8identityES12_S1C_vS1D_EENS_8epilogue10collective18CollectiveEpilogueINS1F_23Sm100TmaWarpSpecializedILi4ELi2ELi32ELb0ELb0EEEJSG_NS5_IJNSV_ISE_SB_EES1K_EEESH_SI_SH_SI_NS1F_6fusion15FusionCallbacksIS1J_NS1M_17LinearCombinationISH_fSH_fLNS_15FloatRoundStyleE2EEESG_S1L_JEEENS4_5SM1004TMEM4LOAD26SM100_TMEM_LOAD_16dp32b32xES12_S1C_NS4_39AutoVectorizingCopyWithAssumedAlignmentILi128EEENS4_14SM90_TMA_STOREES1C_S1X_S1X_EEEvvEEEEvNT_6ParamsE:
	.zero		2944


//--------------------- SYMBOLS --------------------------

	.type		.nv.reservedSmem.offset0,@object
	.size		.nv.reservedSmem.offset0,0x4
	.type		.nv.reservedSmem.cap,@object
	.size		.nv.reservedSmem.cap,0x4
	.type		__assertfail,@function
